//
// Generated by NVIDIA NVVM Compiler
//
// Compiler Build ID: CL-36424714
// Cuda compilation tools, release 13.0, V13.0.88
// Based on NVVM 20.0.0
//

.version 9.0
.target sm_100
.address_size 64

	// .globl	ideal_discriminator
.extern .shared .align 16 .b8 shared_buffer[];

.visible .entry ideal_discriminator(
	.param .u64 .ptr .align 1 ideal_discriminator_param_0,
	.param .u64 .ptr .align 1 ideal_discriminator_param_1,
	.param .u64 .ptr .align 1 ideal_discriminator_param_2,
	.param .u64 .ptr .align 1 ideal_discriminator_param_3,
	.param .u32 ideal_discriminator_param_4,
	.param .u64 .ptr .align 1 ideal_discriminator_param_5,
	.param .u32 ideal_discriminator_param_6,
	.param .u32 ideal_discriminator_param_7
)
{
	.reg .pred 	%p<38>;
	.reg .b32 	%r<92>;
	.reg .b32 	%f<21>;
	.reg .b64 	%rd<35>;

	ld.param.u64 	%rd9, [ideal_discriminator_param_0];
	ld.param.u64 	%rd10, [ideal_discriminator_param_1];
	ld.param.u64 	%rd6, [ideal_discriminator_param_2];
	ld.param.u64 	%rd7, [ideal_discriminator_param_3];
	ld.param.u32 	%r42, [ideal_discriminator_param_4];
	ld.param.u64 	%rd8, [ideal_discriminator_param_5];
	ld.param.u32 	%r43, [ideal_discriminator_param_6];
	ld.param.u32 	%r44, [ideal_discriminator_param_7];
	cvta.to.global.u64 	%rd1, %rd9;
	cvta.to.global.u64 	%rd2, %rd10;
	mov.u32 	%r1, %ctaid.x;
	setp.ge.s32 	%p1, %r1, %r44;
	@%p1 bra 	$L__BB0_27;
	cvta.to.global.u64 	%rd11, %rd6;
	cvta.to.global.u64 	%rd12, %rd7;
	mov.u32 	%r45, %ntid.x;
	mov.u32 	%r2, %tid.x;
	add.s32 	%r46, %r45, %r43;
	add.s32 	%r47, %r46, -1;
	div.s32 	%r48, %r47, %r45;
	shl.b32 	%r49, %r48, 8;
	shr.s32 	%r50, %r49, 8;
	mul.lo.s32 	%r51, %r50, %r2;
	min.s32 	%r3, %r43, %r51;
	add.s32 	%r52, %r51, %r50;
	min.s32 	%r4, %r43, %r52;
	mul.wide.u32 	%rd13, %r1, 4;
	add.s64 	%rd14, %rd11, %rd13;
	ld.global.f32 	%f2, [%rd14];
	add.s64 	%rd15, %rd12, %rd13;
	ld.global.f32 	%f3, [%rd15];
	add.f32 	%f1, %f2, %f3;
	setp.ge.s32 	%p2, %r51, %r4;
	@%p2 bra 	$L__BB0_7;
	mul.lo.s32 	%r5, %r43, %r1;
	cvta.to.global.u64 	%rd16, %rd8;
	add.s64 	%rd3, %rd16, %rd13;
	sub.s32 	%r53, %r4, %r3;
	and.b32  	%r6, %r53, 3;
	setp.eq.s32 	%p3, %r6, 0;
	mov.u32 	%r78, %r3;
	@%p3 bra 	$L__BB0_5;
	mov.b32 	%r77, 0;
	mov.u32 	%r78, %r3;
$L__BB0_4:
	.pragma "nounroll";
	add.s32 	%r55, %r78, %r5;
	mul.wide.s32 	%rd18, %r55, 4;
	add.s64 	%rd19, %rd1, %rd18;
	ld.global.f32 	%f4, [%rd19];
	setp.gt.f32 	%p4, %f4, %f1;
	ld.global.u32 	%r56, [%rd3];
	setp.eq.s32 	%p5, %r56, 0;
	selp.f32 	%f5, 0f3F800000, 0f00000000, %p5;
	selp.f32 	%f6, %f5, 0f00000000, %p4;
	add.s64 	%rd20, %rd2, %rd18;
	st.global.f32 	[%rd20], %f6;
	add.s32 	%r78, %r78, 1;
	add.s32 	%r77, %r77, 1;
	setp.ne.s32 	%p6, %r77, %r6;
	@%p6 bra 	$L__BB0_4;
$L__BB0_5:
	sub.s32 	%r57, %r3, %r4;
	setp.gt.u32 	%p7, %r57, -4;
	@%p7 bra 	$L__BB0_7;
$L__BB0_6:
	add.s32 	%r58, %r78, %r5;
	mul.wide.s32 	%rd21, %r58, 4;
	add.s64 	%rd22, %rd1, %rd21;
	ld.global.f32 	%f7, [%rd22];
	setp.gt.f32 	%p8, %f7, %f1;
	ld.global.u32 	%r59, [%rd3];
	setp.eq.s32 	%p9, %r59, 0;
	selp.f32 	%f8, 0f3F800000, 0f00000000, %p9;
	selp.f32 	%f9, %f8, 0f00000000, %p8;
	add.s64 	%rd23, %rd2, %rd21;
	st.global.f32 	[%rd23], %f9;
	ld.global.f32 	%f10, [%rd22+4];
	setp.gt.f32 	%p10, %f10, %f1;
	ld.global.u32 	%r60, [%rd3];
	setp.eq.s32 	%p11, %r60, 0;
	selp.f32 	%f11, 0f3F800000, 0f00000000, %p11;
	selp.f32 	%f12, %f11, 0f00000000, %p10;
	st.global.f32 	[%rd23+4], %f12;
	ld.global.f32 	%f13, [%rd22+8];
	setp.gt.f32 	%p12, %f13, %f1;
	ld.global.u32 	%r61, [%rd3];
	setp.eq.s32 	%p13, %r61, 0;
	selp.f32 	%f14, 0f3F800000, 0f00000000, %p13;
	selp.f32 	%f15, %f14, 0f00000000, %p12;
	st.global.f32 	[%rd23+8], %f15;
	ld.global.f32 	%f16, [%rd22+12];
	setp.gt.f32 	%p14, %f16, %f1;
	ld.global.u32 	%r62, [%rd3];
	setp.eq.s32 	%p15, %r62, 0;
	selp.f32 	%f17, 0f3F800000, 0f00000000, %p15;
	selp.f32 	%f18, %f17, 0f00000000, %p14;
	st.global.f32 	[%rd23+12], %f18;
	add.s32 	%r78, %r78, 4;
	setp.ne.s32 	%p16, %r78, %r4;
	@%p16 bra 	$L__BB0_6;
$L__BB0_7:
	bar.sync 	0;
	setp.ne.s32 	%p17, %r2, 0;
	setp.lt.s32 	%p18, %r42, 2;
	setp.lt.s32 	%p19, %r43, 1;
	or.pred  	%p20, %p18, %p19;
	or.pred  	%p21, %p20, %p17;
	@%p21 bra 	$L__BB0_27;
	mul.lo.s32 	%r14, %r43, %r1;
	add.s64 	%rd4, %rd2, 16;
	mov.b32 	%r91, 0;
$L__BB0_9:
	mov.u32 	%r88, %r91;
	add.s32 	%r85, %r88, %r14;
	mul.wide.s32 	%rd24, %r85, 4;
	add.s64 	%rd5, %rd2, %rd24;
	ld.global.f32 	%f19, [%rd5];
	setp.lt.f32 	%p22, %f19, 0f3F000000;
	@%p22 bra 	$L__BB0_28;
	add.s32 	%r17, %r88, 1;
	setp.ge.s32 	%p23, %r17, %r43;
	mov.b32 	%r83, 1;
	mov.u32 	%r91, %r17;
	@%p23 bra 	$L__BB0_14;
	sub.s32 	%r18, %r43, %r88;
	mov.b32 	%r82, 1;
	mov.u32 	%r81, %r17;
$L__BB0_12:
	mul.wide.s32 	%rd25, %r82, 4;
	add.s64 	%rd26, %rd5, %rd25;
	ld.global.f32 	%f20, [%rd26];
	setp.leu.f32 	%p24, %f20, 0f00000000;
	mov.u32 	%r83, %r82;
	mov.u32 	%r91, %r81;
	@%p24 bra 	$L__BB0_14;
	add.s32 	%r22, %r82, 1;
	add.s32 	%r81, %r17, %r82;
	setp.ne.s32 	%p25, %r22, %r18;
	mov.u32 	%r82, %r22;
	mov.u32 	%r83, %r18;
	mov.u32 	%r91, %r43;
	@%p25 bra 	$L__BB0_12;
$L__BB0_14:
	setp.ge.s32 	%p26, %r83, %r42;
	setp.ge.s32 	%p27, %r88, %r91;
	or.pred  	%p28, %p26, %p27;
	@%p28 bra 	$L__BB0_26;
	sub.s32 	%r26, %r91, %r88;
	and.b32  	%r27, %r26, 7;
	sub.s32 	%r66, %r88, %r91;
	setp.gt.u32 	%p29, %r66, -8;
	@%p29 bra 	$L__BB0_18;
	and.b32  	%r67, %r26, -8;
	neg.s32 	%r86, %r67;
$L__BB0_17:
	.pragma "nounroll";
	mul.wide.s32 	%rd27, %r85, 4;
	add.s64 	%rd28, %rd4, %rd27;
	mov.b32 	%r68, 0;
	st.global.u32 	[%rd28+-16], %r68;
	st.global.u32 	[%rd28+-12], %r68;
	st.global.u32 	[%rd28+-8], %r68;
	st.global.u32 	[%rd28+-4], %r68;
	st.global.u32 	[%rd28], %r68;
	st.global.u32 	[%rd28+4], %r68;
	st.global.u32 	[%rd28+8], %r68;
	st.global.u32 	[%rd28+12], %r68;
	add.s32 	%r88, %r88, 8;
	add.s32 	%r86, %r86, 8;
	add.s32 	%r85, %r85, 8;
	setp.ne.s32 	%p30, %r86, 0;
	@%p30 bra 	$L__BB0_17;
$L__BB0_18:
	setp.eq.s32 	%p31, %r27, 0;
	@%p31 bra 	$L__BB0_26;
	and.b32  	%r36, %r26, 3;
	setp.lt.u32 	%p32, %r27, 4;
	@%p32 bra 	$L__BB0_21;
	add.s32 	%r69, %r88, %r14;
	mul.wide.s32 	%rd29, %r69, 4;
	add.s64 	%rd30, %rd2, %rd29;
	mov.b32 	%r70, 0;
	st.global.u32 	[%rd30], %r70;
	st.global.u32 	[%rd30+4], %r70;
	st.global.u32 	[%rd30+8], %r70;
	st.global.u32 	[%rd30+12], %r70;
	add.s32 	%r88, %r88, 4;
$L__BB0_21:
	setp.eq.s32 	%p33, %r36, 0;
	@%p33 bra 	$L__BB0_26;
	setp.eq.s32 	%p34, %r36, 1;
	@%p34 bra 	$L__BB0_24;
	add.s32 	%r71, %r88, %r14;
	mul.wide.s32 	%rd31, %r71, 4;
	add.s64 	%rd32, %rd2, %rd31;
	mov.b32 	%r72, 0;
	st.global.u32 	[%rd32], %r72;
	st.global.u32 	[%rd32+4], %r72;
	add.s32 	%r88, %r88, 2;
$L__BB0_24:
	and.b32  	%r73, %r26, 1;
	setp.eq.b32 	%p35, %r73, 1;
	not.pred 	%p36, %p35;
	@%p36 bra 	$L__BB0_26;
	add.s32 	%r74, %r88, %r14;
	mul.wide.s32 	%rd33, %r74, 4;
	add.s64 	%rd34, %rd2, %rd33;
	mov.b32 	%r75, 0;
	st.global.u32 	[%rd34], %r75;
$L__BB0_26:
	setp.lt.s32 	%p37, %r91, %r43;
	@%p37 bra 	$L__BB0_9;
$L__BB0_27:
	ret;
$L__BB0_28:
	add.s32 	%r91, %r88, 1;
	bra.uni 	$L__BB0_26;

}
	// .globl	count_pixel_triggers
.visible .entry count_pixel_triggers(
	.param .u64 .ptr .align 1 count_pixel_triggers_param_0,
	.param .u64 .ptr .align 1 count_pixel_triggers_param_1,
	.param .u32 count_pixel_triggers_param_2,
	.param .u32 count_pixel_triggers_param_3
)
{
	.reg .pred 	%p<33>;
	.reg .b32 	%r<96>;
	.reg .b32 	%f<16>;
	.reg .b64 	%rd<12>;

	ld.param.u64 	%rd3, [count_pixel_triggers_param_0];
	ld.param.u64 	%rd4, [count_pixel_triggers_param_1];
	ld.param.u32 	%r38, [count_pixel_triggers_param_2];
	ld.param.u32 	%r39, [count_pixel_triggers_param_3];
	cvta.to.global.u64 	%rd1, %rd4;
	mov.u32 	%r1, %ctaid.x;
	setp.ge.s32 	%p1, %r1, %r39;
	@%p1 bra 	$L__BB1_42;
	mov.u32 	%r2, %tid.x;
	shl.b32 	%r40, %r38, 2;
	mov.u32 	%r41, shared_buffer;
	add.s32 	%r3, %r41, %r40;
	shl.b32 	%r42, %r2, 2;
	add.s32 	%r4, %r3, %r42;
	mov.b32 	%r43, 0;
	st.shared.u32 	[%r4], %r43;
	setp.ge.s32 	%p2, %r2, %r38;
	@%p2 bra 	$L__BB1_36;
	mov.u32 	%r44, %ntid.x;
	min.u32 	%r45, %r38, %r44;
	add.s32 	%r46, %r38, %r45;
	add.s32 	%r47, %r46, -1;
	div.u32 	%r48, %r47, %r45;
	shl.b32 	%r49, %r48, 8;
	shr.s32 	%r50, %r49, 8;
	mul.lo.s32 	%r5, %r50, %r2;
	min.s32 	%r6, %r38, %r5;
	add.s32 	%r51, %r5, %r50;
	min.s32 	%r7, %r38, %r51;
	setp.eq.s32 	%p3, %r6, %r7;
	@%p3 bra 	$L__BB1_42;
	setp.ge.s32 	%p4, %r5, %r7;
	@%p4 bra 	$L__BB1_10;
	mul.lo.s32 	%r8, %r38, %r1;
	sub.s32 	%r52, %r7, %r6;
	and.b32  	%r9, %r52, 3;
	setp.eq.s32 	%p5, %r9, 0;
	mov.u32 	%r87, %r6;
	@%p5 bra 	$L__BB1_7;
	neg.s32 	%r85, %r9;
	mov.u32 	%r87, %r6;
$L__BB1_6:
	.pragma "nounroll";
	add.s32 	%r53, %r87, %r8;
	mul.wide.s32 	%rd5, %r53, 4;
	add.s64 	%rd6, %rd1, %rd5;
	ld.global.f32 	%f1, [%rd6];
	shl.b32 	%r54, %r87, 2;
	add.s32 	%r56, %r41, %r54;
	st.shared.f32 	[%r56], %f1;
	add.s32 	%r87, %r87, 1;
	add.s32 	%r85, %r85, 1;
	setp.ne.s32 	%p6, %r85, 0;
	@%p6 bra 	$L__BB1_6;
$L__BB1_7:
	sub.s32 	%r57, %r6, %r7;
	setp.gt.u32 	%p7, %r57, -4;
	@%p7 bra 	$L__BB1_10;
	add.s64 	%rd2, %rd1, 8;
	add.s32 	%r89, %r87, %r8;
	shl.b32 	%r58, %r87, 2;
	add.s32 	%r60, %r58, %r41;
	add.s32 	%r88, %r60, 8;
$L__BB1_9:
	mul.wide.s32 	%rd7, %r89, 4;
	add.s64 	%rd8, %rd2, %rd7;
	ld.global.f32 	%f2, [%rd8+-8];
	st.shared.f32 	[%r88+-8], %f2;
	ld.global.f32 	%f3, [%rd8+-4];
	st.shared.f32 	[%r88+-4], %f3;
	ld.global.f32 	%f4, [%rd8];
	st.shared.f32 	[%r88], %f4;
	ld.global.f32 	%f5, [%rd8+4];
	st.shared.f32 	[%r88+4], %f5;
	add.s32 	%r87, %r87, 4;
	add.s32 	%r89, %r89, 4;
	add.s32 	%r88, %r88, 16;
	setp.lt.s32 	%p8, %r87, %r7;
	@%p8 bra 	$L__BB1_9;
$L__BB1_10:
	setp.ge.s32 	%p9, %r5, %r7;
	bar.sync 	0;
	@%p9 bra 	$L__BB1_36;
	sub.s32 	%r61, %r7, %r6;
	and.b32  	%r24, %r61, 3;
	setp.eq.s32 	%p10, %r24, 0;
	mov.u32 	%r93, %r6;
	@%p10 bra 	$L__BB1_18;
	neg.s32 	%r91, %r24;
	mov.u32 	%r93, %r6;
$L__BB1_13:
	.pragma "nounroll";
	setp.eq.s32 	%p11, %r93, 0;
	@%p11 bra 	$L__BB1_17;
	shl.b32 	%r62, %r93, 2;
	add.s32 	%r28, %r41, %r62;
	ld.shared.f32 	%f6, [%r28+-4];
	setp.geu.f32 	%p12, %f6, 0f3F000000;
	@%p12 bra 	$L__BB1_17;
	ld.shared.f32 	%f7, [%r28];
	setp.leu.f32 	%p13, %f7, 0f3F000000;
	@%p13 bra 	$L__BB1_17;
	ld.shared.u32 	%r64, [%r4];
	add.s32 	%r65, %r64, 1;
	st.shared.u32 	[%r4], %r65;
$L__BB1_17:
	add.s32 	%r93, %r93, 1;
	add.s32 	%r91, %r91, 1;
	setp.ne.s32 	%p14, %r91, 0;
	@%p14 bra 	$L__BB1_13;
$L__BB1_18:
	sub.s32 	%r66, %r6, %r7;
	setp.gt.u32 	%p15, %r66, -4;
	@%p15 bra 	$L__BB1_36;
$L__BB1_19:
	setp.eq.s32 	%p16, %r93, 0;
	shl.b32 	%r67, %r93, 2;
	add.s32 	%r33, %r41, %r67;
	@%p16 bra 	$L__BB1_23;
	ld.shared.f32 	%f8, [%r33+-4];
	setp.geu.f32 	%p17, %f8, 0f3F000000;
	@%p17 bra 	$L__BB1_23;
	ld.shared.f32 	%f9, [%r33];
	setp.leu.f32 	%p18, %f9, 0f3F000000;
	@%p18 bra 	$L__BB1_23;
	ld.shared.u32 	%r69, [%r4];
	add.s32 	%r70, %r69, 1;
	st.shared.u32 	[%r4], %r70;
$L__BB1_23:
	setp.eq.s32 	%p19, %r93, -1;
	@%p19 bra 	$L__BB1_27;
	ld.shared.f32 	%f10, [%r33];
	setp.geu.f32 	%p20, %f10, 0f3F000000;
	@%p20 bra 	$L__BB1_27;
	ld.shared.f32 	%f11, [%r33+4];
	setp.leu.f32 	%p21, %f11, 0f3F000000;
	@%p21 bra 	$L__BB1_27;
	ld.shared.u32 	%r71, [%r4];
	add.s32 	%r72, %r71, 1;
	st.shared.u32 	[%r4], %r72;
$L__BB1_27:
	setp.eq.s32 	%p22, %r93, -2;
	@%p22 bra 	$L__BB1_31;
	ld.shared.f32 	%f12, [%r33+4];
	setp.geu.f32 	%p23, %f12, 0f3F000000;
	@%p23 bra 	$L__BB1_31;
	ld.shared.f32 	%f13, [%r33+8];
	setp.leu.f32 	%p24, %f13, 0f3F000000;
	@%p24 bra 	$L__BB1_31;
	ld.shared.u32 	%r73, [%r4];
	add.s32 	%r74, %r73, 1;
	st.shared.u32 	[%r4], %r74;
$L__BB1_31:
	setp.eq.s32 	%p25, %r93, -3;
	@%p25 bra 	$L__BB1_35;
	ld.shared.f32 	%f14, [%r33+8];
	setp.geu.f32 	%p26, %f14, 0f3F000000;
	@%p26 bra 	$L__BB1_35;
	ld.shared.f32 	%f15, [%r33+12];
	setp.leu.f32 	%p27, %f15, 0f3F000000;
	@%p27 bra 	$L__BB1_35;
	ld.shared.u32 	%r75, [%r4];
	add.s32 	%r76, %r75, 1;
	st.shared.u32 	[%r4], %r76;
$L__BB1_35:
	add.s32 	%r93, %r93, 4;
	setp.lt.s32 	%p28, %r93, %r7;
	@%p28 bra 	$L__BB1_19;
$L__BB1_36:
	bar.sync 	0;
	mov.u32 	%r95, %ntid.x;
	setp.lt.u32 	%p29, %r95, 2;
	@%p29 bra 	$L__BB1_40;
$L__BB1_37:
	shr.u32 	%r37, %r95, 1;
	setp.ge.u32 	%p30, %r2, %r37;
	@%p30 bra 	$L__BB1_39;
	shl.b32 	%r77, %r37, 2;
	add.s32 	%r78, %r4, %r77;
	ld.shared.u32 	%r79, [%r78];
	ld.shared.u32 	%r80, [%r4];
	add.s32 	%r81, %r80, %r79;
	st.shared.u32 	[%r4], %r81;
$L__BB1_39:
	bar.sync 	0;
	setp.gt.u32 	%p31, %r95, 3;
	mov.u32 	%r95, %r37;
	@%p31 bra 	$L__BB1_37;
$L__BB1_40:
	setp.ne.s32 	%p32, %r2, 0;
	@%p32 bra 	$L__BB1_42;
	ld.shared.u32 	%r82, [%r3];
	cvta.to.global.u64 	%rd9, %rd3;
	mul.wide.u32 	%rd10, %r1, 4;
	add.s64 	%rd11, %rd9, %rd10;
	ld.global.u32 	%r83, [%rd11];
	add.s32 	%r84, %r83, %r82;
	st.global.u32 	[%rd11], %r84;
$L__BB1_42:
	ret;

}
	// .globl	last_trigger_time_counter_from_camera_trigger
.visible .entry last_trigger_time_counter_from_camera_trigger(
	.param .u64 .ptr .align 1 last_trigger_time_counter_from_camera_trigger_param_0,
	.param .u64 .ptr .align 1 last_trigger_time_counter_from_camera_trigger_param_1,
	.param .u32 last_trigger_time_counter_from_camera_trigger_param_2,
	.param .u32 last_trigger_time_counter_from_camera_trigger_param_3,
	.param .u32 last_trigger_time_counter_from_camera_trigger_param_4,
	.param .u32 last_trigger_time_counter_from_camera_trigger_param_5,
	.param .u32 last_trigger_time_counter_from_camera_trigger_param_6
)
{
	.reg .pred 	%p<43>;
	.reg .b32 	%r<110>;
	.reg .b32 	%f<16>;
	.reg .b64 	%rd<20>;

	ld.param.u64 	%rd4, [last_trigger_time_counter_from_camera_trigger_param_0];
	ld.param.u64 	%rd5, [last_trigger_time_counter_from_camera_trigger_param_1];
	ld.param.u32 	%r48, [last_trigger_time_counter_from_camera_trigger_param_2];
	ld.param.u32 	%r49, [last_trigger_time_counter_from_camera_trigger_param_3];
	ld.param.u32 	%r50, [last_trigger_time_counter_from_camera_trigger_param_4];
	ld.param.u32 	%r51, [last_trigger_time_counter_from_camera_trigger_param_5];
	ld.param.u32 	%r52, [last_trigger_time_counter_from_camera_trigger_param_6];
	cvta.to.global.u64 	%rd1, %rd5;
	cvta.to.global.u64 	%rd2, %rd4;
	mov.u32 	%r1, %ctaid.x;
	setp.ge.s32 	%p1, %r1, %r52;
	@%p1 bra 	$L__BB2_63;
	mov.u32 	%r2, %tid.x;
	shl.b32 	%r53, %r51, 2;
	mov.u32 	%r54, shared_buffer;
	add.s32 	%r3, %r54, %r53;
	shl.b32 	%r55, %r2, 2;
	add.s32 	%r4, %r3, %r55;
	mov.b32 	%r56, -1;
	st.shared.u32 	[%r4], %r56;
	setp.ge.s32 	%p2, %r2, %r51;
	@%p2 bra 	$L__BB2_52;
	mov.u32 	%r57, %ntid.x;
	min.u32 	%r58, %r51, %r57;
	add.s32 	%r59, %r51, %r58;
	add.s32 	%r60, %r59, -1;
	div.u32 	%r61, %r60, %r58;
	shl.b32 	%r62, %r61, 8;
	shr.s32 	%r63, %r62, 8;
	mul.lo.s32 	%r5, %r63, %r2;
	min.s32 	%r6, %r51, %r5;
	add.s32 	%r64, %r5, %r63;
	min.s32 	%r7, %r51, %r64;
	setp.eq.s32 	%p3, %r6, %r7;
	@%p3 bra 	$L__BB2_63;
	setp.ge.s32 	%p4, %r5, %r7;
	@%p4 bra 	$L__BB2_25;
	add.s32 	%r8, %r49, %r48;
	mul.lo.s32 	%r9, %r51, %r1;
	sub.s32 	%r65, %r7, %r6;
	and.b32  	%r10, %r65, 3;
	setp.eq.s32 	%p5, %r10, 0;
	mov.u32 	%r101, %r6;
	@%p5 bra 	$L__BB2_10;
	neg.s32 	%r99, %r10;
	mov.u32 	%r101, %r6;
$L__BB2_6:
	.pragma "nounroll";
	setp.gt.s32 	%p6, %r101, %r8;
	@%p6 bra 	$L__BB2_8;
	add.s32 	%r66, %r101, %r9;
	mul.wide.s32 	%rd6, %r66, 4;
	add.s64 	%rd7, %rd1, %rd6;
	ld.global.f32 	%f1, [%rd7];
	shl.b32 	%r67, %r101, 2;
	add.s32 	%r69, %r54, %r67;
	st.shared.f32 	[%r69], %f1;
	bra.uni 	$L__BB2_9;
$L__BB2_8:
	shl.b32 	%r70, %r101, 2;
	add.s32 	%r72, %r54, %r70;
	mov.b32 	%r73, 0;
	st.shared.u32 	[%r72], %r73;
$L__BB2_9:
	add.s32 	%r101, %r101, 1;
	add.s32 	%r99, %r99, 1;
	setp.ne.s32 	%p7, %r99, 0;
	@%p7 bra 	$L__BB2_6;
$L__BB2_10:
	sub.s32 	%r74, %r6, %r7;
	setp.gt.u32 	%p8, %r74, -4;
	@%p8 bra 	$L__BB2_25;
	shl.b32 	%r75, %r101, 2;
	add.s32 	%r77, %r75, %r54;
	add.s32 	%r103, %r77, 8;
	add.s32 	%r102, %r101, %r9;
	cvt.s64.s32 	%rd10, %r9;
$L__BB2_12:
	setp.le.s32 	%p9, %r101, %r8;
	@%p9 bra 	$L__BB2_14;
	mov.b32 	%r78, 0;
	st.shared.u32 	[%r103+-8], %r78;
	bra.uni 	$L__BB2_15;
$L__BB2_14:
	mul.wide.s32 	%rd8, %r102, 4;
	add.s64 	%rd9, %rd1, %rd8;
	ld.global.f32 	%f2, [%rd9];
	st.shared.f32 	[%r103+-8], %f2;
$L__BB2_15:
	setp.ge.s32 	%p10, %r101, %r8;
	cvt.s64.s32 	%rd11, %r101;
	add.s64 	%rd12, %rd11, %rd10;
	shl.b64 	%rd13, %rd12, 2;
	add.s64 	%rd3, %rd1, %rd13;
	@%p10 bra 	$L__BB2_17;
	ld.global.f32 	%f3, [%rd3+4];
	st.shared.f32 	[%r103+-4], %f3;
	bra.uni 	$L__BB2_18;
$L__BB2_17:
	mov.b32 	%r79, 0;
	st.shared.u32 	[%r103+-4], %r79;
$L__BB2_18:
	add.s32 	%r22, %r101, 2;
	setp.gt.s32 	%p11, %r22, %r8;
	@%p11 bra 	$L__BB2_20;
	ld.global.f32 	%f4, [%rd3+8];
	st.shared.f32 	[%r103], %f4;
	bra.uni 	$L__BB2_21;
$L__BB2_20:
	mov.b32 	%r80, 0;
	st.shared.u32 	[%r103], %r80;
$L__BB2_21:
	add.s32 	%r23, %r22, 1;
	setp.gt.s32 	%p12, %r23, %r8;
	@%p12 bra 	$L__BB2_23;
	ld.global.f32 	%f5, [%rd3+12];
	st.shared.f32 	[%r103+4], %f5;
	bra.uni 	$L__BB2_24;
$L__BB2_23:
	mov.b32 	%r81, 0;
	st.shared.u32 	[%r103+4], %r81;
$L__BB2_24:
	add.s32 	%r103, %r103, 16;
	add.s32 	%r102, %r102, 4;
	add.s32 	%r101, %r23, 1;
	setp.lt.s32 	%p13, %r101, %r7;
	@%p13 bra 	$L__BB2_12;
$L__BB2_25:
	setp.ge.s32 	%p14, %r5, %r7;
	bar.sync 	0;
	@%p14 bra 	$L__BB2_51;
	sub.s32 	%r82, %r7, %r6;
	and.b32  	%r27, %r82, 3;
	setp.eq.s32 	%p15, %r27, 0;
	mov.u32 	%r107, %r6;
	@%p15 bra 	$L__BB2_33;
	neg.s32 	%r105, %r27;
	mov.u32 	%r107, %r6;
$L__BB2_28:
	.pragma "nounroll";
	setp.eq.s32 	%p16, %r107, 0;
	@%p16 bra 	$L__BB2_32;
	shl.b32 	%r83, %r107, 2;
	add.s32 	%r31, %r54, %r83;
	ld.shared.f32 	%f6, [%r31+-4];
	setp.geu.f32 	%p17, %f6, 0f3F000000;
	@%p17 bra 	$L__BB2_32;
	ld.shared.f32 	%f7, [%r31];
	setp.leu.f32 	%p18, %f7, 0f3F000000;
	@%p18 bra 	$L__BB2_32;
	st.shared.u32 	[%r4], %r107;
$L__BB2_32:
	add.s32 	%r107, %r107, 1;
	add.s32 	%r105, %r105, 1;
	setp.ne.s32 	%p19, %r105, 0;
	@%p19 bra 	$L__BB2_28;
$L__BB2_33:
	sub.s32 	%r85, %r6, %r7;
	setp.gt.u32 	%p20, %r85, -4;
	@%p20 bra 	$L__BB2_51;
$L__BB2_34:
	setp.eq.s32 	%p21, %r107, 0;
	shl.b32 	%r86, %r107, 2;
	add.s32 	%r36, %r54, %r86;
	@%p21 bra 	$L__BB2_38;
	ld.shared.f32 	%f8, [%r36+-4];
	setp.geu.f32 	%p22, %f8, 0f3F000000;
	@%p22 bra 	$L__BB2_38;
	ld.shared.f32 	%f9, [%r36];
	setp.leu.f32 	%p23, %f9, 0f3F000000;
	@%p23 bra 	$L__BB2_38;
	st.shared.u32 	[%r4], %r107;
$L__BB2_38:
	add.s32 	%r37, %r107, 1;
	setp.eq.s32 	%p24, %r37, 0;
	@%p24 bra 	$L__BB2_42;
	ld.shared.f32 	%f10, [%r36];
	setp.geu.f32 	%p25, %f10, 0f3F000000;
	@%p25 bra 	$L__BB2_42;
	ld.shared.f32 	%f11, [%r36+4];
	setp.leu.f32 	%p26, %f11, 0f3F000000;
	@%p26 bra 	$L__BB2_42;
	st.shared.u32 	[%r4], %r37;
$L__BB2_42:
	add.s32 	%r38, %r107, 2;
	setp.eq.s32 	%p27, %r38, 0;
	@%p27 bra 	$L__BB2_46;
	ld.shared.f32 	%f12, [%r36+4];
	setp.geu.f32 	%p28, %f12, 0f3F000000;
	@%p28 bra 	$L__BB2_46;
	ld.shared.f32 	%f13, [%r36+8];
	setp.leu.f32 	%p29, %f13, 0f3F000000;
	@%p29 bra 	$L__BB2_46;
	st.shared.u32 	[%r4], %r38;
$L__BB2_46:
	add.s32 	%r39, %r107, 3;
	setp.eq.s32 	%p30, %r39, 0;
	@%p30 bra 	$L__BB2_50;
	ld.shared.f32 	%f14, [%r36+8];
	setp.geu.f32 	%p31, %f14, 0f3F000000;
	@%p31 bra 	$L__BB2_50;
	ld.shared.f32 	%f15, [%r36+12];
	setp.leu.f32 	%p32, %f15, 0f3F000000;
	@%p32 bra 	$L__BB2_50;
	st.shared.u32 	[%r4], %r39;
$L__BB2_50:
	add.s32 	%r107, %r107, 4;
	setp.lt.s32 	%p33, %r107, %r7;
	@%p33 bra 	$L__BB2_34;
$L__BB2_51:
	bar.sync 	0;
$L__BB2_52:
	mov.u32 	%r109, %ntid.x;
	setp.lt.u32 	%p34, %r109, 2;
	@%p34 bra 	$L__BB2_57;
$L__BB2_53:
	mov.u32 	%r42, %r109;
	shr.u32 	%r109, %r42, 1;
	setp.ge.u32 	%p35, %r2, %r109;
	@%p35 bra 	$L__BB2_56;
	ld.shared.u32 	%r88, [%r4];
	shl.b32 	%r89, %r109, 2;
	add.s32 	%r90, %r4, %r89;
	ld.shared.u32 	%r44, [%r90];
	setp.ge.s32 	%p36, %r88, %r44;
	@%p36 bra 	$L__BB2_56;
	st.shared.u32 	[%r4], %r44;
$L__BB2_56:
	bar.sync 	0;
	setp.gt.u32 	%p37, %r42, 3;
	@%p37 bra 	$L__BB2_53;
$L__BB2_57:
	setp.ne.s32 	%p38, %r2, 0;
	@%p38 bra 	$L__BB2_63;
	ld.shared.u32 	%r45, [%r3];
	setp.lt.s32 	%p39, %r45, 0;
	@%p39 bra 	$L__BB2_62;
	add.s32 	%r92, %r50, -1;
	mov.b32 	%r93, 1;
	shl.b32 	%r46, %r93, %r92;
	sub.s32 	%r47, %r45, %r48;
	neg.s32 	%r94, %r46;
	setp.ge.s32 	%p40, %r47, %r94;
	setp.lt.s32 	%p41, %r47, %r46;
	and.pred  	%p42, %p40, %p41;
	@%p42 bra 	$L__BB2_61;
	mov.b32 	%r96, -1;
	shl.b32 	%r97, %r96, %r50;
	not.b32 	%r98, %r97;
	mul.wide.u32 	%rd18, %r1, 4;
	add.s64 	%rd19, %rd2, %rd18;
	st.global.u32 	[%rd19], %r98;
	bra.uni 	$L__BB2_63;
$L__BB2_61:
	add.s32 	%r95, %r47, %r46;
	mul.wide.u32 	%rd16, %r1, 4;
	add.s64 	%rd17, %rd2, %rd16;
	st.global.u32 	[%rd17], %r95;
	bra.uni 	$L__BB2_63;
$L__BB2_62:
	mul.wide.u32 	%rd14, %r1, 4;
	add.s64 	%rd15, %rd2, %rd14;
	mov.b32 	%r91, 0;
	st.global.u32 	[%rd15], %r91;
$L__BB2_63:
	ret;

}


// ===== COMPILED SASS (sm_100) =====

	.target	sm_100

	.elftype	@"ET_EXEC"


//--------------------- .note.nv.tkinfo           --------------------------
	.section	.note.nv.tkinfo,"",@"SHT_NOTE"
	.sectionflags	@"SHF_NOTE_NV_TKINFO"
	.tkinfo
        /*0018*/ 	.word	0x00000002
        /*0030*/ 	.string	""
        /*0030*/ 	.string	"ptxas"
        /*0030*/ 	.string	"Cuda compilation tools, release 13.0, V13.0.88"
        /*0030*/ 	.string	"Build cuda_13.0.r13.0/compiler.36424714_0"
        /*0030*/ 	.string	"-arch sm_100 -m 64 "



//--------------------- .note.nv.cuinfo           --------------------------
	.section	.note.nv.cuinfo,"",@"SHT_NOTE"
	.sectionflags	@"SHF_NOTE_NV_CUINFO"
        /*0018*/ 	.short	0x0002
        /*001a*/ 	.short	0x0064
        /*001c*/ 	.short	0x0082
	.zero		2


//--------------------- .nv.info                  --------------------------
	.section	.nv.info,"",@"SHT_CUDA_INFO"
	.align	4


	//----- nvinfo : EIATTR_REGCOUNT
	.align		4
        /*0000*/ 	.byte	0x04, 0x2f
        /*0002*/ 	.short	(.L_1 - .L_0)
	.align		4
.L_0:
        /*0004*/ 	.word	index@(ideal_discriminator)
        /*0008*/ 	.word	0x00000018


	//----- nvinfo : EIATTR_FRAME_SIZE
	.align		4
.L_1:
        /*000c*/ 	.byte	0x04, 0x11
        /*000e*/ 	.short	(.L_3 - .L_2)
	.align		4
.L_2:
        /*0010*/ 	.word	index@(ideal_discriminator)
        /*0014*/ 	.word	0x00000000


	//----- nvinfo : EIATTR_REGCOUNT
	.align		4
.L_3:
        /*0018*/ 	.byte	0x04, 0x2f
        /*001a*/ 	.short	(.L_5 - .L_4)
	.align		4
.L_4:
        /*001c*/ 	.word	index@(count_pixel_triggers)
        /*0020*/ 	.word	0x00000020


	//----- nvinfo : EIATTR_FRAME_SIZE
	.align		4
.L_5:
        /*0024*/ 	.byte	0x04, 0x11
        /*0026*/ 	.short	(.L_7 - .L_6)
	.align		4
.L_6:
        /*0028*/ 	.word	index@(count_pixel_triggers)
        /*002c*/ 	.word	0x00000000


	//----- nvinfo : EIATTR_REGCOUNT
	.align		4
.L_7:
        /*0030*/ 	.byte	0x04, 0x2f
        /*0032*/ 	.short	(.L_9 - .L_8)
	.align		4
.L_8:
        /*0034*/ 	.word	index@(last_trigger_time_counter_from_camera_trigger)
        /*0038*/ 	.word	0x00000017


	//----- nvinfo : EIATTR_FRAME_SIZE
	.align		4
.L_9:
        /*003c*/ 	.byte	0x04, 0x11
        /*003e*/ 	.short	(.L_11 - .L_10)
	.align		4
.L_10:
        /*0040*/ 	.word	index@(last_trigger_time_counter_from_camera_trigger)
        /*0044*/ 	.word	0x00000000


	//----- nvinfo : EIATTR_MIN_STACK_SIZE
	.align		4
.L_11:
        /*0048*/ 	.byte	0x04, 0x12
        /*004a*/ 	.short	(.L_13 - .L_12)
	.align		4
.L_12:
        /*004c*/ 	.word	index@(last_trigger_time_counter_from_camera_trigger)
        /*0050*/ 	.word	0x00000000


	//----- nvinfo : EIATTR_MIN_STACK_SIZE
	.align		4
.L_13:
        /*0054*/ 	.byte	0x04, 0x12
        /*0056*/ 	.short	(.L_15 - .L_14)
	.align		4
.L_14:
        /*0058*/ 	.word	index@(count_pixel_triggers)
        /*005c*/ 	.word	0x00000000


	//----- nvinfo : EIATTR_MIN_STACK_SIZE
	.align		4
.L_15:
        /*0060*/ 	.byte	0x04, 0x12
        /*0062*/ 	.short	(.L_17 - .L_16)
	.align		4
.L_16:
        /*0064*/ 	.word	index@(ideal_discriminator)
        /*0068*/ 	.word	0x00000000
.L_17:


//--------------------- .nv.compat                --------------------------
	.section	.nv.compat,"",@"SHT_CUDA_COMPAT_INFO"
	.align	4
        /*0000*/ 	.byte	0x02, 0x09, 0x00, 0x00, 0x02, 0x02, 0x01, 0x00, 0x02, 0x05, 0x05, 0x00, 0x03, 0x07, 0x01, 0x01
        /*0010*/ 	.byte	0x02, 0x03, 0x00, 0x00, 0x02, 0x06, 0x01, 0x00, 0x04, 0x0b, 0x08, 0x00, 0x01, 0x00, 0x00, 0x00
        /*0020*/ 	.byte	0x00, 0x00, 0x00, 0x00


//--------------------- .nv.info.last_trigger_time_counter_from_camera_trigger --------------------------
	.section	.nv.info.last_trigger_time_counter_from_camera_trigger,"",@"SHT_CUDA_INFO"
	.sectionflags	@""
	.align	4


	//----- nvinfo : EIATTR_CUDA_API_VERSION
	.align		4
        /*0000*/ 	.byte	0x04, 0x37
        /*0002*/ 	.short	(.L_19 - .L_18)
.L_18:
        /*0004*/ 	.word	0x00000082


	//----- nvinfo : EIATTR_KPARAM_INFO
	.align		4
.L_19:
        /*0008*/ 	.byte	0x04, 0x17
        /*000a*/ 	.short	(.L_21 - .L_20)
.L_20:
        /*000c*/ 	.word	0x00000000
        /*0010*/ 	.short	0x0006
        /*0012*/ 	.short	0x0020
        /*0014*/ 	.byte	0x00, 0xf0, 0x11, 0x00


	//----- nvinfo : EIATTR_KPARAM_INFO
	.align		4
.L_21:
        /*0018*/ 	.byte	0x04, 0x17
        /*001a*/ 	.short	(.L_23 - .L_22)
.L_22:
        /*001c*/ 	.word	0x00000000
        /*0020*/ 	.short	0x0005
        /*0022*/ 	.short	0x001c
        /*0024*/ 	.byte	0x00, 0xf0, 0x11, 0x00


	//----- nvinfo : EIATTR_KPARAM_INFO
	.align		4
.L_23:
        /*0028*/ 	.byte	0x04, 0x17
        /*002a*/ 	.short	(.L_25 - .L_24)
.L_24:
        /*002c*/ 	.word	0x00000000
        /*0030*/ 	.short	0x0004
        /*0032*/ 	.short	0x0018
        /*0034*/ 	.byte	0x00, 0xf0, 0x11, 0x00


	//----- nvinfo : EIATTR_KPARAM_INFO
	.align		4
.L_25:
        /*0038*/ 	.byte	0x04, 0x17
        /*003a*/ 	.short	(.L_27 - .L_26)
.L_26:
        /*003c*/ 	.word	0x00000000
        /*0040*/ 	.short	0x0003
        /*0042*/ 	.short	0x0014
        /*0044*/ 	.byte	0x00, 0xf0, 0x11, 0x00


	//----- nvinfo : EIATTR_KPARAM_INFO
	.align		4
.L_27:
        /*0048*/ 	.byte	0x04, 0x17
        /*004a*/ 	.short	(.L_29 - .L_28)
.L_28:
        /*004c*/ 	.word	0x00000000
        /*0050*/ 	.short	0x0002
        /*0052*/ 	.short	0x0010
        /*0054*/ 	.byte	0x00, 0xf0, 0x11, 0x00


	//----- nvinfo : EIATTR_KPARAM_INFO
	.align		4
.L_29:
        /*0058*/ 	.byte	0x04, 0x17
        /*005a*/ 	.short	(.L_31 - .L_30)
.L_30:
        /*005c*/ 	.word	0x00000000
        /*0060*/ 	.short	0x0001
        /*0062*/ 	.short	0x0008
        /*0064*/ 	.byte	0x00, 0xf5, 0x21, 0x00


	//----- nvinfo : EIATTR_KPARAM_INFO
	.align		4
.L_31:
        /*0068*/ 	.byte	0x04, 0x17
        /*006a*/ 	.short	(.L_33 - .L_32)
.L_32:
        /*006c*/ 	.word	0x00000000
        /*0070*/ 	.short	0x0000
        /*0072*/ 	.short	0x0000
        /*0074*/ 	.byte	0x00, 0xf5, 0x21, 0x00


	//----- nvinfo : EIATTR_SPARSE_MMA_MASK
	.align		4
.L_33:
        /*0078*/ 	.byte	0x03, 0x50
        /*007a*/ 	.short	0x0000


	//----- nvinfo : EIATTR_MAXREG_COUNT
	.align		4
        /*007c*/ 	.byte	0x03, 0x1b
        /*007e*/ 	.short	0x00ff


	//----- nvinfo : EIATTR_NUM_BARRIERS
	.align		4
        /*0080*/ 	.byte	0x02, 0x4c
        /*0082*/ 	.byte	0x01
	.zero		1


	//----- nvinfo : EIATTR_MERCURY_ISA_VERSION
	.align		4
        /*0084*/ 	.byte	0x03, 0x5f
        /*0086*/ 	.short	0x0101


	//----- nvinfo : EIATTR_VRC_CTA_INIT_COUNT
	.align		4
        /*0088*/ 	.byte	0x02, 0x4a
	.zero		1
	.zero		1


	//----- nvinfo : EIATTR_EXIT_INSTR_OFFSETS
	.align		4
        /*008c*/ 	.byte	0x04, 0x1c
        /*008e*/ 	.short	(.L_35 - .L_34)


	//   ....[0]....
.L_34:
        /*0090*/ 	.word	0x00000040


	//   ....[1]....
        /*0094*/ 	.word	0x000002c0


	//   ....[2]....
        /*0098*/ 	.word	0x00000cd0


	//   ....[3]....
        /*009c*/ 	.word	0x00000e10


	//   ....[4]....
        /*00a0*/ 	.word	0x00000e60


	//   ....[5]....
        /*00a4*/ 	.word	0x00000ea0


	//----- nvinfo : EIATTR_CRS_STACK_SIZE
	.align		4
.L_35:
        /*00a8*/ 	.byte	0x04, 0x1e
        /*00aa*/ 	.short	(.L_37 - .L_36)
.L_36:
        /*00ac*/ 	.word	0x00000000


	//----- nvinfo : EIATTR_CBANK_PARAM_SIZE
	.align		4
.L_37:
        /*00b0*/ 	.byte	0x03, 0x19
        /*00b2*/ 	.short	0x0024


	//----- nvinfo : EIATTR_PARAM_CBANK
	.align		4
        /*00b4*/ 	.byte	0x04, 0x0a
        /*00b6*/ 	.short	(.L_39 - .L_38)
	.align		4
.L_38:
        /*00b8*/ 	.word	index@(.nv.constant0.last_trigger_time_counter_from_camera_trigger)
        /*00bc*/ 	.short	0x0380
        /*00be*/ 	.short	0x0024


	//----- nvinfo : EIATTR_SW_WAR
	.align		4
.L_39:
        /*00c0*/ 	.byte	0x04, 0x36
        /*00c2*/ 	.short	(.L_41 - .L_40)
.L_40:
        /*00c4*/ 	.word	0x00000008
.L_41:


//--------------------- .nv.info.count_pixel_triggers --------------------------
	.section	.nv.info.count_pixel_triggers,"",@"SHT_CUDA_INFO"
	.sectionflags	@""
	.align	4


	//----- nvinfo : EIATTR_CUDA_API_VERSION
	.align		4
        /*0000*/ 	.byte	0x04, 0x37
        /*0002*/ 	.short	(.L_43 - .L_42)
.L_42:
        /*0004*/ 	.word	0x00000082


	//----- nvinfo : EIATTR_KPARAM_INFO
	.align		4
.L_43:
        /*0008*/ 	.byte	0x04, 0x17
        /*000a*/ 	.short	(.L_45 - .L_44)
.L_44:
        /*000c*/ 	.word	0x00000000
        /*0010*/ 	.short	0x0003
        /*0012*/ 	.short	0x0014
        /*0014*/ 	.byte	0x00, 0xf0, 0x11, 0x00


	//----- nvinfo : EIATTR_KPARAM_INFO
	.align		4
.L_45:
        /*0018*/ 	.byte	0x04, 0x17
        /*001a*/ 	.short	(.L_47 - .L_46)
.L_46:
        /*001c*/ 	.word	0x00000000
        /*0020*/ 	.short	0x0002
        /*0022*/ 	.short	0x0010
        /*0024*/ 	.byte	0x00, 0xf0, 0x11, 0x00


	//----- nvinfo : EIATTR_KPARAM_INFO
	.align		4
.L_47:
        /*0028*/ 	.byte	0x04, 0x17
        /*002a*/ 	.short	(.L_49 - .L_48)
.L_48:
        /*002c*/ 	.word	0x00000000
        /*0030*/ 	.short	0x0001
        /*0032*/ 	.short	0x0008
        /*0034*/ 	.byte	0x00, 0xf5, 0x21, 0x00


	//----- nvinfo : EIATTR_KPARAM_INFO
	.align		4
.L_49:
        /*0038*/ 	.byte	0x04, 0x17
        /*003a*/ 	.short	(.L_51 - .L_50)
.L_50:
        /*003c*/ 	.word	0x00000000
        /*0040*/ 	.short	0x0000
        /*0042*/ 	.short	0x0000
        /*0044*/ 	.byte	0x00, 0xf5, 0x21, 0x00


	//----- nvinfo : EIATTR_SPARSE_MMA_MASK
	.align		4
.L_51:
        /*0048*/ 	.byte	0x03, 0x50
        /*004a*/ 	.short	0x0000


	//----- nvinfo : EIATTR_MAXREG_COUNT
	.align		4
        /*004c*/ 	.byte	0x03, 0x1b
        /*004e*/ 	.short	0x00ff


	//----- nvinfo : EIATTR_NUM_BARRIERS
	.align		4
        /*0050*/ 	.byte	0x02, 0x4c
        /*0052*/ 	.byte	0x01
	.zero		1


	//----- nvinfo : EIATTR_MERCURY_ISA_VERSION
	.align		4
        /*0054*/ 	.byte	0x03, 0x5f
        /*0056*/ 	.short	0x0101


	//----- nvinfo : EIATTR_VRC_CTA_INIT_COUNT
	.align		4
        /*0058*/ 	.byte	0x02, 0x4a
	.zero		1
	.zero		1


	//----- nvinfo : EIATTR_EXIT_INSTR_OFFSETS
	.align		4
        /*005c*/ 	.byte	0x04, 0x1c
        /*005e*/ 	.short	(.L_53 - .L_52)


	//   ....[0]....
.L_52:
        /*0060*/ 	.word	0x00000040


	//   ....[1]....
        /*0064*/ 	.word	0x000002b0


	//   ....[2]....
        /*0068*/ 	.word	0x000010b0


	//   ....[3]....
        /*006c*/ 	.word	0x00001120


	//----- nvinfo : EIATTR_CRS_STACK_SIZE
	.align		4
.L_53:
        /*0070*/ 	.byte	0x04, 0x1e
        /*0072*/ 	.short	(.L_55 - .L_54)
.L_54:
        /*0074*/ 	.word	0x00000000


	//----- nvinfo : EIATTR_CBANK_PARAM_SIZE
	.align		4
.L_55:
        /*0078*/ 	.byte	0x03, 0x19
        /*007a*/ 	.short	0x0018


	//----- nvinfo : EIATTR_PARAM_CBANK
	.align		4
        /*007c*/ 	.byte	0x04, 0x0a
        /*007e*/ 	.short	(.L_57 - .L_56)
	.align		4
.L_56:
        /*0080*/ 	.word	index@(.nv.constant0.count_pixel_triggers)
        /*0084*/ 	.short	0x0380
        /*0086*/ 	.short	0x0018


	//----- nvinfo : EIATTR_SW_WAR
	.align		4
.L_57:
        /*0088*/ 	.byte	0x04, 0x36
        /*008a*/ 	.short	(.L_59 - .L_58)
.L_58:
        /*008c*/ 	.word	0x00000008
.L_59:


//--------------------- .nv.info.ideal_discriminator --------------------------
	.section	.nv.info.ideal_discriminator,"",@"SHT_CUDA_INFO"
	.sectionflags	@""
	.align	4


	//----- nvinfo : EIATTR_CUDA_API_VERSION
	.align		4
        /*0000*/ 	.byte	0x04, 0x37
        /*0002*/ 	.short	(.L_61 - .L_60)
.L_60:
        /*0004*/ 	.word	0x00000082


	//----- nvinfo : EIATTR_KPARAM_INFO
	.align		4
.L_61:
        /*0008*/ 	.byte	0x04, 0x17
        /*000a*/ 	.short	(.L_63 - .L_62)
.L_62:
        /*000c*/ 	.word	0x00000000
        /*0010*/ 	.short	0x0007
        /*0012*/ 	.short	0x0034
        /*0014*/ 	.byte	0x00, 0xf0, 0x11, 0x00


	//----- nvinfo : EIATTR_KPARAM_INFO
	.align		4
.L_63:
        /*0018*/ 	.byte	0x04, 0x17
        /*001a*/ 	.short	(.L_65 - .L_64)
.L_64:
        /*001c*/ 	.word	0x00000000
        /*0020*/ 	.short	0x0006
        /*0022*/ 	.short	0x0030
        /*0024*/ 	.byte	0x00, 0xf0, 0x11, 0x00


	//----- nvinfo : EIATTR_KPARAM_INFO
	.align		4
.L_65:
        /*0028*/ 	.byte	0x04, 0x17
        /*002a*/ 	.short	(.L_67 - .L_66)
.L_66:
        /*002c*/ 	.word	0x00000000
        /*0030*/ 	.short	0x0005
        /*0032*/ 	.short	0x0028
        /*0034*/ 	.byte	0x00, 0xf5, 0x21, 0x00


	//----- nvinfo : EIATTR_KPARAM_INFO
	.align		4
.L_67:
        /*0038*/ 	.byte	0x04, 0x17
        /*003a*/ 	.short	(.L_69 - .L_68)
.L_68:
        /*003c*/ 	.word	0x00000000
        /*0040*/ 	.short	0x0004
        /*0042*/ 	.short	0x0020
        /*0044*/ 	.byte	0x00, 0xf0, 0x11, 0x00


	//----- nvinfo : EIATTR_KPARAM_INFO
	.align		4
.L_69:
        /*0048*/ 	.byte	0x04, 0x17
        /*004a*/ 	.short	(.L_71 - .L_70)
.L_70:
        /*004c*/ 	.word	0x00000000
        /*0050*/ 	.short	0x0003
        /*0052*/ 	.short	0x0018
        /*0054*/ 	.byte	0x00, 0xf5, 0x21, 0x00


	//----- nvinfo : EIATTR_KPARAM_INFO
	.align		4
.L_71:
        /*0058*/ 	.byte	0x04, 0x17
        /*005a*/ 	.short	(.L_73 - .L_72)
.L_72:
        /*005c*/ 	.word	0x00000000
        /*0060*/ 	.short	0x0002
        /*0062*/ 	.short	0x0010
        /*0064*/ 	.byte	0x00, 0xf5, 0x21, 0x00


	//----- nvinfo : EIATTR_KPARAM_INFO
	.align		4
.L_73:
        /*0068*/ 	.byte	0x04, 0x17
        /*006a*/ 	.short	(.L_75 - .L_74)
.L_74:
        /*006c*/ 	.word	0x00000000
        /*0070*/ 	.short	0x0001
        /*0072*/ 	.short	0x0008
        /*0074*/ 	.byte	0x00, 0xf5, 0x21, 0x00


	//----- nvinfo : EIATTR_KPARAM_INFO
	.align		4
.L_75:
        /*0078*/ 	.byte	0x04, 0x17
        /*007a*/ 	.short	(.L_77 - .L_76)
.L_76:
        /*007c*/ 	.word	0x00000000
        /*0080*/ 	.short	0x0000
        /*0082*/ 	.short	0x0000
        /*0084*/ 	.byte	0x00, 0xf5, 0x21, 0x00


	//----- nvinfo : EIATTR_SPARSE_MMA_MASK
	.align		4
.L_77:
        /*0088*/ 	.byte	0x03, 0x50
        /*008a*/ 	.short	0x0000


	//----- nvinfo : EIATTR_MAXREG_COUNT
	.align		4
        /*008c*/ 	.byte	0x03, 0x1b
        /*008e*/ 	.short	0x00ff


	//----- nvinfo : EIATTR_NUM_BARRIERS
	.align		4
        /*0090*/ 	.byte	0x02, 0x4c
        /*0092*/ 	.byte	0x01
	.zero		1


	//----- nvinfo : EIATTR_MERCURY_ISA_VERSION
	.align		4
        /*0094*/ 	.byte	0x03, 0x5f
        /*0096*/ 	.short	0x0101


	//----- nvinfo : EIATTR_VRC_CTA_INIT_COUNT
	.align		4
        /*0098*/ 	.byte	0x02, 0x4a
	.zero		1
	.zero		1


	//----- nvinfo : EIATTR_EXIT_INSTR_OFFSETS
	.align		4
        /*009c*/ 	.byte	0x04, 0x1c
        /*009e*/ 	.short	(.L_79 - .L_78)


	//   ....[0]....
.L_78:
        /*00a0*/ 	.word	0x00000040


	//   ....[1]....
        /*00a4*/ 	.word	0x00000760


	//   ....[2]....
        /*00a8*/ 	.word	0x00000d70


	//----- nvinfo : EIATTR_CRS_STACK_SIZE
	.align		4
.L_79:
        /*00ac*/ 	.byte	0x04, 0x1e
        /*00ae*/ 	.short	(.L_81 - .L_80)
.L_80:
        /*00b0*/ 	.word	0x00000000


	//----- nvinfo : EIATTR_CBANK_PARAM_SIZE
	.align		4
.L_81:
        /*00b4*/ 	.byte	0x03, 0x19
        /*00b6*/ 	.short	0x0038


	//----- nvinfo : EIATTR_PARAM_CBANK
	.align		4
        /*00b8*/ 	.byte	0x04, 0x0a
        /*00ba*/ 	.short	(.L_83 - .L_82)
	.align		4
.L_82:
        /*00bc*/ 	.word	index@(.nv.constant0.ideal_discriminator)
        /*00c0*/ 	.short	0x0380
        /*00c2*/ 	.short	0x0038


	//----- nvinfo : EIATTR_SW_WAR
	.align		4
.L_83:
        /*00c4*/ 	.byte	0x04, 0x36
        /*00c6*/ 	.short	(.L_85 - .L_84)
.L_84:
        /*00c8*/ 	.word	0x00000008
.L_85:


//--------------------- .nv.callgraph             --------------------------
	.section	.nv.callgraph,"",@"SHT_CUDA_CALLGRAPH"
	.align	4
	.sectionentsize	8
	.align		4
        /*0000*/ 	.word	0x00000000
	.align		4
        /*0004*/ 	.word	0xffffffff
	.align		4
        /*0008*/ 	.word	0x00000000
	.align		4
        /*000c*/ 	.word	0xfffffffe
	.align		4
        /*0010*/ 	.word	0x00000000
	.align		4
        /*0014*/ 	.word	0xfffffffd
	.align		4
        /*0018*/ 	.word	0x00000000
	.align		4
        /*001c*/ 	.word	0xfffffffc


//--------------------- .text.last_trigger_time_counter_from_camera_trigger --------------------------
	.section	.text.last_trigger_time_counter_from_camera_trigger,"ax",@progbits
	.align	128
        .global         last_trigger_time_counter_from_camera_trigger
        .type           last_trigger_time_counter_from_camera_trigger,@function
        .size           last_trigger_time_counter_from_camera_trigger,(.L_x_70 - last_trigger_time_counter_from_camera_trigger)
        .other          last_trigger_time_counter_from_camera_trigger,@"STO_CUDA_ENTRY STV_DEFAULT"
last_trigger_time_counter_from_camera_trigger:
.text.last_trigger_time_counter_from_camera_trigger:
[----:B------:R-:W-:Y:S01]  /*0000*/  LDC R1, c[0x0][0x37c] ;  /* 0x0000df00ff017b82 */ /* 0x000fe20000000800 */
[----:B------:R-:W0:Y:S01]  /*0010*/  S2R R0, SR_CTAID.X ;  /* 0x0000000000007919 */ /* 0x000e220000002500 */
[----:B------:R-:W0:Y:S02]  /*0020*/  LDCU UR4, c[0x0][0x3a0] ;  /* 0x00007400ff0477ac */ /* 0x000e240008000800 */
[----:B0-----:R-:W-:-:S13]  /*0030*/  ISETP.GE.AND P0, PT, R0, UR4, PT ;  /* 0x0000000400007c0c */ /* 0x001fda000bf06270 */
[----:B------:R-:W-:Y:S05]  /*0040*/  @P0 EXIT ;  /* 0x000000000000094d */ /* 0x000fea0003800000 */
[----:B------:R-:W0:Y:S01]  /*0050*/  S2UR UR5, SR_CgaCtaId ;  /* 0x00000000000579c3 */ /* 0x000e220000008800 */
[----:B------:R-:W1:Y:S01]  /*0060*/  S2R R4, SR_TID.X ;  /* 0x0000000000047919 */ /* 0x000e620000002100 */
[----:B------:R-:W-:Y:S01]  /*0070*/  UMOV UR4, 0x400 ;  /* 0x0000040000047882 */ /* 0x000fe20000000000 */
[----:B------:R-:W-:Y:S01]  /*0080*/  IMAD.MOV.U32 R5, RZ, RZ, -0x1 ;  /* 0xffffffffff057424 */ /* 0x000fe200078e00ff */
[----:B------:R-:W2:Y:S04]  /*0090*/  LDCU.64 UR8, c[0x0][0x358] ;  /* 0x00006b00ff0877ac */ /* 0x000ea80008000a00 */
[----:B------:R-:W3:Y:S01]  /*00a0*/  LDC R11, c[0x0][0x39c] ;  /* 0x0000e700ff0b7b82 */ /* 0x000ee20000000800 */
[----:B0-----:R-:W-:-:S06]  /*00b0*/  ULEA UR4, UR5, UR4, 0x18 ;  /* 0x0000000405047291 */ /* 0x001fcc000f8ec0ff */
[----:B---3--:R-:W-:Y:S02]  /*00c0*/  LEA R3, R11, UR4, 0x2 ;  /* 0x000000040b037c11 */ /* 0x008fe4000f8e10ff */
[----:B-1----:R-:W-:-:S03]  /*00d0*/  ISETP.GE.AND P0, PT, R4, R11, PT ;  /* 0x0000000b0400720c */ /* 0x002fc60003f06270 */
[----:B------:R-:W-:-:S05]  /*00e0*/  IMAD R2, R4, 0x4, R3 ;  /* 0x0000000404027824 */ /* 0x000fca00078e0203 */
[----:B------:R0:W-:Y:S05]  /*00f0*/  STS [R2], R5 ;  /* 0x0000000502007388 */ /* 0x0001ea0000000800 */
[----:B--2---:R-:W-:Y:S05]  /*0100*/  @P0 BRA `(.L_x_0) ;  /* 0x0000000800a80947 */ /* 0x004fea0003800000 */
[----:B------:R-:W1:Y:S02]  /*0110*/  LDC R8, c[0x0][0x360] ;  /* 0x0000d800ff087b82 */ /* 0x000e640000000800 */
[----:B-1----:R-:W-:-:S04]  /*0120*/  VIMNMX.U32 R8, PT, PT, R8, R11, PT ;  /* 0x0000000b08087248 */ /* 0x002fc80003fe0000 */
[----:B------:R-:W1:Y:S01]  /*0130*/  I2F.U32.RP R9, R8 ;  /* 0x0000000800097306 */ /* 0x000e620000209000 */
[----:B0-----:R-:W-:Y:S01]  /*0140*/  IMAD.MOV R5, RZ, RZ, -R8 ;  /* 0x000000ffff057224 */ /* 0x001fe200078e0a08 */
[----:B------:R-:W-:-:S06]  /*0150*/  ISETP.NE.U32.AND P2, PT, R8, RZ, PT ;  /* 0x000000ff0800720c */ /* 0x000fcc0003f45070 */
[----:B-1----:R-:W0:Y:S02]  /*0160*/  MUFU.RCP R9, R9 ;  /* 0x0000000900097308 */ /* 0x002e240000001000 */
[----:B0-----:R-:W-:-:S06]  /*0170*/  VIADD R6, R9, 0xffffffe ;  /* 0x0ffffffe09067836 */ /* 0x001fcc0000000000 */
[----:B------:R0:W1:Y:S02]  /*0180*/  F2I.FTZ.U32.TRUNC.NTZ R7, R6 ;  /* 0x0000000600077305 */ /* 0x000064000021f000 */
[----:B0-----:R-:W-:Y:S02]  /*0190*/  IMAD.MOV.U32 R6, RZ, RZ, RZ ;  /* 0x000000ffff067224 */ /* 0x001fe400078e00ff */
[----:B-1----:R-:W-:-:S04]  /*01a0*/  IMAD R5, R5, R7, RZ ;  /* 0x0000000705057224 */ /* 0x002fc800078e02ff */
[----:B------:R-:W-:Y:S01]  /*01b0*/  IMAD.HI.U32 R10, R7, R5, R6 ;  /* 0x00000005070a7227 */ /* 0x000fe200078e0006 */
[----:B------:R-:W-:-:S05]  /*01c0*/  IADD3 R5, PT, PT, R8, -0x1, R11 ;  /* 0xffffffff08057810 */ /* 0x000fca0007ffe00b */
[----:B------:R-:W-:-:S04]  /*01d0*/  IMAD.HI.U32 R10, R10, R5, RZ ;  /* 0x000000050a0a7227 */ /* 0x000fc800078e00ff */
[----:B------:R-:W-:-:S04]  /*01e0*/  IMAD.MOV R7, RZ, RZ, -R10 ;  /* 0x000000ffff077224 */ /* 0x000fc800078e0a0a */
[----:B------:R-:W-:-:S05]  /*01f0*/  IMAD R5, R8, R7, R5 ;  /* 0x0000000708057224 */ /* 0x000fca00078e0205 */
[----:B------:R-:W-:-:S13]  /*0200*/  ISETP.GE.U32.AND P0, PT, R5, R8, PT ;  /* 0x000000080500720c */ /* 0x000fda0003f06070 */
[----:B------:R-:W-:Y:S02]  /*0210*/  @P0 IMAD.IADD R5, R5, 0x1, -R8 ;  /* 0x0000000105050824 */ /* 0x000fe400078e0a08 */
[----:B------:R-:W-:-:S03]  /*0220*/  @P0 VIADD R10, R10, 0x1 ;  /* 0x000000010a0a0836 */ /* 0x000fc60000000000 */
[----:B------:R-:W-:-:S13]  /*0230*/  ISETP.GE.U32.AND P1, PT, R5, R8, PT ;  /* 0x000000080500720c */ /* 0x000fda0003f26070 */
[----:B------:R-:W-:Y:S01]  /*0240*/  @P1 VIADD R10, R10, 0x1 ;  /* 0x000000010a0a1836 */ /* 0x000fe20000000000 */
[----:B------:R-:W-:-:S05]  /*0250*/  @!P2 LOP3.LUT R10, RZ, R8, RZ, 0x33, !PT ;  /* 0x00000008ff0aa212 */ /* 0x000fca00078e33ff */
[----:B------:R-:W-:-:S05]  /*0260*/  IMAD.SHL.U32 R10, R10, 0x100, RZ ;  /* 0x000001000a0a7824 */ /* 0x000fca00078e00ff */
[----:B------:R-:W-:-:S05]  /*0270*/  SHF.R.S32.HI R10, RZ, 0x8, R10 ;  /* 0x00000008ff0a7819 */ /* 0x000fca000001140a */
[----:B------:R-:W-:-:S05]  /*0280*/  IMAD R5, R10, R4, RZ ;  /* 0x000000040a057224 */ /* 0x000fca00078e02ff */
[C---:B------:R-:W-:Y:S02]  /*0290*/  VIADDMNMX R7, R5.reuse, R10, R11, PT ;  /* 0x0000000a05077246 */ /* 0x040fe4000380010b */
[----:B------:R-:W-:-:S04]  /*02a0*/  VIMNMX R6, PT, PT, R5, R11, PT ;  /* 0x0000000b05067248 */ /* 0x000fc80003fe0100 */
[----:B------:R-:W-:-:S13]  /*02b0*/  ISETP.NE.AND P0, PT, R6, R7, PT ;  /* 0x000000070600720c */ /* 0x000fda0003f05270 */
[----:B------:R-:W-:Y:S05]  /*02c0*/  @!P0 EXIT ;  /* 0x000000000000894d */ /* 0x000fea0003800000 */
[----:B------:R-:W-:-:S13]  /*02d0*/  ISETP.GE.AND P0, PT, R5, R7, PT ;  /* 0x000000070500720c */ /* 0x000fda0003f06270 */
[----:B------:R-:W-:Y:S05]  /*02e0*/  @P0 BRA `(.L_x_1) ;  /* 0x0000000000f00947 */ /* 0x000fea0003800000 */
[----:B------:R-:W0:Y:S01]  /*02f0*/  LDC.64 R12, c[0x0][0x390] ;  /* 0x0000e400ff0c7b82 */ /* 0x000e220000000a00 */
[----:B------:R-:W-:Y:S01]  /*0300*/  IMAD.IADD R8, R7, 0x1, -R6 ;  /* 0x0000000107087824 */ /* 0x000fe200078e0a06 */
[----:B------:R-:W-:Y:S01]  /*0310*/  BSSY.RECONVERGENT B0, `(.L_x_2) ;  /* 0x0000016000007945 */ /* 0x000fe20003800200 */
[----:B------:R-:W-:Y:S02]  /*0320*/  IMAD.IADD R9, R6, 0x1, -R7 ;  /* 0x0000000106097824 */ /* 0x000fe400078e0a07 */
[----:B------:R-:W-:Y:S01]  /*0330*/  IMAD R11, R0, R11, RZ ;  /* 0x0000000b000b7224 */ /* 0x000fe200078e02ff */
[----:B------:R-:W-:Y:S02]  /*0340*/  LOP3.LUT P0, R8, R8, 0x3, RZ, 0xc0, !PT ;  /* 0x0000000308087812 */ /* 0x000fe4000780c0ff */
[----:B------:R-:W-:Y:S01]  /*0350*/  ISETP.GT.U32.AND P1, PT, R9, -0x4, PT ;  /* 0xfffffffc0900780c */ /* 0x000fe20003f24070 */
[----:B0-----:R-:W-:Y:S02]  /*0360*/  IMAD.IADD R10, R13, 0x1, R12 ;  /* 0x000000010d0a7824 */ /* 0x001fe400078e020c */
[----:B------:R-:W-:-:S08]  /*0370*/  IMAD.MOV.U32 R12, RZ, RZ, R6 ;  /* 0x000000ffff0c7224 */ /* 0x000fd000078e0006 */
[----:B------:R-:W-:Y:S05]  /*0380*/  @!P0 BRA `(.L_x_3) ;  /* 0x0000000000388947 */ /* 0x000fea0003800000 */
[----:B------:R-:W-:Y:S02]  /*0390*/  IMAD.MOV R13, RZ, RZ, -R8 ;  /* 0x000000ffff0d7224 */ /* 0x000fe400078e0a08 */
[----:B------:R-:W-:-:S07]  /*03a0*/  IMAD.MOV.U32 R12, RZ, RZ, R6 ;  /* 0x000000ffff0c7224 */ /* 0x000fce00078e0006 */
.L_x_4:
[----:B------:R-:W-:-:S13]  /*03b0*/  ISETP.GT.AND P0, PT, R12, R10, PT ;  /* 0x0000000a0c00720c */ /* 0x000fda0003f04270 */
[----:B------:R-:W0:Y:S01]  /*03c0*/  @!P0 LDC.64 R8, c[0x0][0x388] ;  /* 0x0000e200ff088b82 */ /* 0x000e220000000a00 */
[----:B------:R-:W-:-:S04]  /*03d0*/  @!P0 IMAD.IADD R15, R11, 0x1, R12 ;  /* 0x000000010b0f8824 */ /* 0x000fc800078e020c */
[----:B0-----:R-:W-:-:S06]  /*03e0*/  @!P0 IMAD.WIDE R8, R15, 0x4, R8 ;  /* 0x000000040f088825 */ /* 0x001fcc00078e0208 */
[----:B------:R-:W2:Y:S01]  /*03f0*/  @!P0 LDG.E R8, desc[UR8][R8.64] ;  /* 0x0000000808088981 */ /* 0x000ea2000c1e1900 */
[C---:B------:R-:W-:Y:S01]  /*0400*/  LEA R15, R12.reuse, UR4, 0x2 ;  /* 0x000000040c0f7c11 */ /* 0x040fe2000f8e10ff */
[----:B------:R-:W-:Y:S02]  /*0410*/  VIADD R13, R13, 0x1 ;  /* 0x000000010d0d7836 */ /* 0x000fe40000000000 */
[----:B------:R-:W-:Y:S02]  /*0420*/  VIADD R12, R12, 0x1 ;  /* 0x000000010c0c7836 */ /* 0x000fe40000000000 */
[----:B--2---:R0:W-:Y:S04]  /*0430*/  @!P0 STS [R15], R8 ;  /* 0x000000080f008388 */ /* 0x0041e80000000800 */
[----:B------:R0:W-:Y:S01]  /*0440*/  @P0 STS [R15], RZ ;  /* 0x000000ff0f000388 */ /* 0x0001e20000000800 */
[----:B------:R-:W-:-:S13]  /*0450*/  ISETP.NE.AND P0, PT, R13, RZ, PT ;  /* 0x000000ff0d00720c */ /* 0x000fda0003f05270 */
[----:B0-----:R-:W-:Y:S05]  /*0460*/  @P0 BRA `(.L_x_4) ;  /* 0xfffffffc00d00947 */ /* 0x001fea000383ffff */
.L_x_3:
[----:B------:R-:W-:Y:S05]  /*0470*/  BSYNC.RECONVERGENT B0 ;  /* 0x0000000000007941 */ /* 0x000fea0003800200 */
.L_x_2:
[----:B------:R-:W-:Y:S05]  /*0480*/  @P1 BRA `(.L_x_1) ;  /* 0x0000000000881947 */ /* 0x000fea0003800000 */
[----:B------:R-:W-:Y:S01]  /*0490*/  LEA R8, R12, UR4, 0x2 ;  /* 0x000000040c087c11 */ /* 0x000fe2000f8e10ff */
[----:B------:R-:W-:-:S04]  /*04a0*/  IMAD.IADD R17, R11, 0x1, R12 ;  /* 0x000000010b117824 */ /* 0x000fc800078e020c */
[----:B------:R-:W-:-:S07]  /*04b0*/  VIADD R13, R8, 0x8 ;  /* 0x00000008080d7836 */ /* 0x000fce0000000000 */
.L_x_5:
[C---:B------:R-:W-:Y:S01]  /*04c0*/  ISETP.GT.AND P3, PT, R12.reuse, R10, PT ;  /* 0x0000000a0c00720c */ /* 0x040fe20003f64270 */
[----:B------:R-:W0:Y:S01]  /*04d0*/  LDCU.64 UR6, c[0x0][0x388] ;  /* 0x00007100ff0677ac */ /* 0x000e220008000a00 */
[C---:B------:R-:W-:Y:S01]  /*04e0*/  VIADD R19, R12.reuse, 0x3 ;  /* 0x000000030c137836 */ /* 0x040fe20000000000 */
[----:B------:R-:W-:Y:S01]  /*04f0*/  SHF.R.S32.HI R8, RZ, 0x1f, R12 ;  /* 0x0000001fff087819 */ /* 0x000fe2000001140c */
[----:B------:R-:W-:Y:S01]  /*0500*/  VIADD R9, R12, 0x2 ;  /* 0x000000020c097836 */ /* 0x000fe20000000000 */
[----:B------:R-:W-:Y:S02]  /*0510*/  IADD3 R16, P4, PT, R11, R12, RZ ;  /* 0x0000000c0b107210 */ /* 0x000fe40007f9e0ff */
[-C--:B------:R-:W-:Y:S02]  /*0520*/  ISETP.GT.AND P0, PT, R19, R10.reuse, PT ;  /* 0x0000000a1300720c */ /* 0x080fe40003f04270 */
[----:B------:R-:W-:Y:S02]  /*0530*/  ISETP.GT.AND P1, PT, R9, R10, PT ;  /* 0x0000000a0900720c */ /* 0x000fe40003f24270 */
[----:B------:R-:W-:-:S02]  /*0540*/  LEA.HI.X.SX32 R9, R11, R8, 0x1, P4 ;  /* 0x000000080b097211 */ /* 0x000fc400020f0eff */
[----:B------:R-:W1:Y:S01]  /*0550*/  @!P3 LDC.64 R14, c[0x0][0x388] ;  /* 0x0000e200ff0ebb82 */ /* 0x000e620000000a00 */
[----:B------:R-:W-:Y:S02]  /*0560*/  ISETP.GE.AND P2, PT, R12, R10, PT ;  /* 0x0000000a0c00720c */ /* 0x000fe40003f46270 */
[----:B0-----:R-:W-:-:S04]  /*0570*/  LEA R8, P4, R16, UR6, 0x2 ;  /* 0x0000000610087c11 */ /* 0x001fc8000f8810ff */
[----:B------:R-:W-:-:S05]  /*0580*/  LEA.HI.X R9, R16, UR7, R9, 0x2, P4 ;  /* 0x0000000710097c11 */ /* 0x000fca000a0f1409 */
[----:B------:R-:W2:Y:S04]  /*0590*/  @!P0 LDG.E R20, desc[UR8][R8.64+0xc] ;  /* 0x00000c0808148981 */ /* 0x000ea8000c1e1900 */
[----:B------:R-:W3:Y:S04]  /*05a0*/  @!P2 LDG.E R16, desc[UR8][R8.64+0x4] ;  /* 0x000004080810a981 */ /* 0x000ee8000c1e1900 */
[----:B------:R-:W4:Y:S01]  /*05b0*/  @!P1 LDG.E R18, desc[UR8][R8.64+0x8] ;  /* 0x0000080808129981 */ /* 0x000f22000c1e1900 */
[----:B-1----:R-:W-:-:S06]  /*05c0*/  @!P3 IMAD.WIDE R14, R17, 0x4, R14 ;  /* 0x00000004110eb825 */ /* 0x002fcc00078e020e */
[----:B------:R-:W5:Y:S01]  /*05d0*/  @!P3 LDG.E R14, desc[UR8][R14.64] ;  /* 0x000000080e0eb981 */ /* 0x000f62000c1e1900 */
[----:B------:R-:W-:-:S03]  /*05e0*/  VIADD R12, R12, 0x4 ;  /* 0x000000040c0c7836 */ /* 0x000fc60000000000 */
[----:B------:R-:W-:Y:S01]  /*05f0*/  @P3 STS [R13+-0x8], RZ ;  /* 0xfffff8ff0d003388 */ /* 0x000fe20000000800 */
[----:B------:R-:W-:-:S03]  /*0600*/  VIADD R17, R17, 0x4 ;  /* 0x0000000411117836 */ /* 0x000fc60000000000 */
[----:B--2---:R-:W-:Y:S04]  /*0610*/  @!P0 STS [R13+0x4], R20 ;  /* 0x000004140d008388 */ /* 0x004fe80000000800 */
[----:B------:R-:W-:Y:S01]  /*0620*/  @P0 STS [R13+0x4], RZ ;  /* 0x000004ff0d000388 */ /* 0x000fe20000000800 */
[----:B------:R-:W-:-:S03]  /*0630*/  ISETP.GE.AND P0, PT, R12, R7, PT ;  /* 0x000000070c00720c */ /* 0x000fc60003f06270 */
[----:B---3--:R-:W-:Y:S04]  /*0640*/  @!P2 STS [R13+-0x4], R16 ;  /* 0xfffffc100d00a388 */ /* 0x008fe80000000800 */
[----:B----4-:R-:W-:Y:S04]  /*0650*/  @!P1 STS [R13], R18 ;  /* 0x000000120d009388 */ /* 0x010fe80000000800 */
[----:B-----5:R-:W-:Y:S04]  /*0660*/  @!P3 STS [R13+-0x8], R14 ;  /* 0xfffff80e0d00b388 */ /* 0x020fe80000000800 */
[----:B------:R-:W-:Y:S04]  /*0670*/  @P2 STS [R13+-0x4], RZ ;  /* 0xfffffcff0d002388 */ /* 0x000fe80000000800 */
[----:B------:R0:W-:Y:S02]  /*0680*/  @P1 STS [R13], RZ ;  /* 0x000000ff0d001388 */ /* 0x0001e40000000800 */
[----:B0-----:R-:W-:Y:S01]  /*0690*/  VIADD R13, R13, 0x10 ;  /* 0x000000100d0d7836 */ /* 0x001fe20000000000 */
[----:B------:R-:W-:Y:S06]  /*06a0*/  @!P0 BRA `(.L_x_5) ;  /* 0xfffffffc00848947 */ /* 0x000fec000383ffff */
.L_x_1:
[----:B------:R-:W-:Y:S01]  /*06b0*/  ISETP.GE.AND P0, PT, R5, R7, PT ;  /* 0x000000070500720c */ /* 0x000fe20003f06270 */
[----:B------:R-:W-:Y:S05]  /*06c0*/  WARPSYNC.ALL ;  /* 0x0000000000007948 */ /* 0x000fea0003800000 */
[----:B------:R-:W-:Y:S06]  /*06d0*/  BAR.SYNC.DEFER_BLOCKING 0x0 ;  /* 0x0000000000007b1d */ /* 0x000fec0000010000 */
[----:B------:R-:W-:Y:S04]  /*06e0*/  BSSY.RECONVERGENT B0, `(.L_x_6) ;  /* 0x000004b000007945 */ /* 0x000fe80003800200 */
[----:B------:R-:W-:Y:S05]  /*06f0*/  @P0 BRA `(.L_x_7) ;  /* 0x0000000400240947 */ /* 0x000fea0003800000 */
[--C-:B------:R-:W-:Y:S01]  /*0700*/  IMAD.IADD R5, R7, 0x1, -R6.reuse ;  /* 0x0000000107057824 */ /* 0x100fe200078e0a06 */
[----:B------:R-:W-:Y:S04]  /*0710*/  BSSY.RECONVERGENT B1, `(.L_x_8) ;  /* 0x0000015000017945 */ /* 0x000fe80003800200 */
[----:B------:R-:W-:Y:S01]  /*0720*/  LOP3.LUT P0, R8, R5, 0x3, RZ, 0xc0, !PT ;  /* 0x0000000305087812 */ /* 0x000fe2000780c0ff */
[----:B------:R-:W-:-:S12]  /*0730*/  IMAD.MOV.U32 R5, RZ, RZ, R6 ;  /* 0x000000ffff057224 */ /* 0x000fd800078e0006 */
[----:B------:R-:W-:Y:S05]  /*0740*/  @!P0 BRA `(.L_x_9) ;  /* 0x0000000000448947 */ /* 0x000fea0003800000 */
[----:B------:R-:W-:Y:S02]  /*0750*/  IMAD.MOV R8, RZ, RZ, -R8 ;  /* 0x000000ffff087224 */ /* 0x000fe400078e0a08 */
[----:B------:R-:W-:-:S07]  /*0760*/  IMAD.MOV.U32 R5, RZ, RZ, R6 ;  /* 0x000000ffff057224 */ /* 0x000fce00078e0006 */
.L_x_12:
[----:B------:R-:W-:Y:S01]  /*0770*/  ISETP.NE.AND P0, PT, R5, RZ, PT ;  /* 0x000000ff0500720c */ /* 0x000fe20003f05270 */
[----:B------:R-:W-:Y:S01]  /*0780*/  VIADD R8, R8, 0x1 ;  /* 0x0000000108087836 */ /* 0x000fe20000000000 */
[----:B------:R-:W-:Y:S04]  /*0790*/  BSSY.RECONVERGENT B2, `(.L_x_10) ;  /* 0x000000a000027945 */ /* 0x000fe80003800200 */
[----:B------:R-:W-:-:S07]  /*07a0*/  ISETP.NE.AND P1, PT, R8, RZ, PT ;  /* 0x000000ff0800720c */ /* 0x000fce0003f25270 */
[----:B------:R-:W-:Y:S06]  /*07b0*/  @!P0 BRA `(.L_x_11) ;  /* 0x00000000001c8947 */ /* 0x000fec0003800000 */
[----:B------:R-:W-:-:S05]  /*07c0*/  LEA R9, R5, UR4, 0x2 ;  /* 0x0000000405097c11 */ /* 0x000fca000f8e10ff */
[----:B------:R-:W0:Y:S02]  /*07d0*/  LDS R10, [R9+-0x4] ;  /* 0xfffffc00090a7984 */ /* 0x000e240000000800 */
[----:B0-----:R-:W-:-:S13]  /*07e0*/  FSETP.GEU.AND P0, PT, R10, 0.5, PT ;  /* 0x3f0000000a00780b */ /* 0x001fda0003f0e000 */
[----:B------:R-:W-:Y:S05]  /*07f0*/  @P0 BRA `(.L_x_11) ;  /* 0x00000000000c0947 */ /* 0x000fea0003800000 */
[----:B------:R-:W0:Y:S02]  /*0800*/  LDS R9, [R9] ;  /* 0x0000000009097984 */ /* 0x000e240000000800 */
[----:B0-----:R-:W-:-:S13]  /*0810*/  FSETP.GT.AND P0, PT, R9, 0.5, PT ;  /* 0x3f0000000900780b */ /* 0x001fda0003f04000 */
[----:B------:R0:W-:Y:S02]  /*0820*/  @P0 STS [R2], R5 ;  /* 0x0000000502000388 */ /* 0x0001e40000000800 */
.L_x_11:
[----:B------:R-:W-:Y:S05]  /*0830*/  BSYNC.RECONVERGENT B2 ;  /* 0x0000000000027941 */ /* 0x000fea0003800200 */
.L_x_10:
[----:B0-----:R-:W-:Y:S01]  /*0840*/  VIADD R5, R5, 0x1 ;  /* 0x0000000105057836 */ /* 0x001fe20000000000 */
[----:B------:R-:W-:Y:S06]  /*0850*/  @P1 BRA `(.L_x_12) ;  /* 0xfffffffc00c41947 */ /* 0x000fec000383ffff */
.L_x_9:
[----:B------:R-:W-:Y:S05]  /*0860*/  BSYNC.RECONVERGENT B1 ;  /* 0x0000000000017941 */ /* 0x000fea0003800200 */
.L_x_8:
[----:B------:R-:W-:-:S05]  /*0870*/  IMAD.IADD R6, R6, 0x1, -R7 ;  /* 0x0000000106067824 */ /* 0x000fca00078e0a07 */
[----:B------:R-:W-:-:S13]  /*0880*/  ISETP.GT.U32.AND P0, PT, R6, -0x4, PT ;  /* 0xfffffffc0600780c */ /* 0x000fda0003f04070 */
[----:B------:R-:W-:Y:S05]  /*0890*/  @P0 BRA `(.L_x_7) ;  /* 0x0000000000bc0947 */ /* 0x000fea0003800000 */
.L_x_21:
[C---:B------:R-:W-:Y:S01]  /*08a0*/  ISETP.NE.AND P3, PT, R5.reuse, RZ, PT ;  /* 0x000000ff0500720c */ /* 0x040fe20003f65270 */
[C---:B-1----:R-:W-:Y:S01]  /*08b0*/  VIADD R9, R5.reuse, 0x1 ;  /* 0x0000000105097836 */ /* 0x042fe20000000000 */
[----:B------:R-:W-:Y:S01]  /*08c0*/  BSSY.RECONVERGENT B1, `(.L_x_13) ;  /* 0x000000e000017945 */ /* 0x000fe20003800200 */
[C---:B--2---:R-:W-:Y:S01]  /*08d0*/  VIADD R11, R5.reuse, 0x2 ;  /* 0x00000002050b7836 */ /* 0x044fe20000000000 */
[C---:B------:R-:W-:Y:S01]  /*08e0*/  LEA R6, R5.reuse, UR4, 0x2 ;  /* 0x0000000405067c11 */ /* 0x040fe2000f8e10ff */
[----:B---3--:R-:W-:Y:S01]  /*08f0*/  VIADD R13, R5, 0x3 ;  /* 0x00000003050d7836 */ /* 0x008fe20000000000 */
[----:B------:R-:W-:Y:S02]  /*0900*/  ISETP.NE.AND P0, PT, R9, RZ, PT ;  /* 0x000000ff0900720c */ /* 0x000fe40003f05270 */
[----:B------:R-:W-:Y:S02]  /*0910*/  ISETP.NE.AND P1, PT, R11, RZ, PT ;  /* 0x000000ff0b00720c */ /* 0x000fe40003f25270 */
[----:B------:R-:W-:-:S03]  /*0920*/  ISETP.NE.AND P2, PT, R13, RZ, PT ;  /* 0x000000ff0d00720c */ /* 0x000fc60003f45270 */
[----:B------:R-:W-:Y:S10]  /*0930*/  @!P3 BRA `(.L_x_14) ;  /* 0x000000000018b947 */ /* 0x000ff40003800000 */
[----:B------:R-:W0:Y:S02]  /*0940*/  LDS R8, [R6+-0x4] ;  /* 0xfffffc0006087984 */ /* 0x000e240000000800 */
[----:B0-----:R-:W-:-:S13]  /*0950*/  FSETP.GEU.AND P3, PT, R8, 0.5, PT ;  /* 0x3f0000000800780b */ /* 0x001fda0003f6e000 */
[----:B------:R-:W-:Y:S05]  /*0960*/  @P3 BRA `(.L_x_14) ;  /* 0x00000000000c3947 */ /* 0x000fea0003800000 */
[----:B------:R-:W0:Y:S02]  /*0970*/  LDS R8, [R6] ;  /* 0x0000000006087984 */ /* 0x000e240000000800 */
[----:B0-----:R-:W-:-:S13]  /*0980*/  FSETP.GT.AND P3, PT, R8, 0.5, PT ;  /* 0x3f0000000800780b */ /* 0x001fda0003f64000 */
[----:B------:R0:W-:Y:S02]  /*0990*/  @P3 STS [R2], R5 ;  /* 0x0000000502003388 */ /* 0x0001e40000000800 */
.L_x_14:
[----:B------:R-:W-:Y:S05]  /*09a0*/  BSYNC.RECONVERGENT B1 ;  /* 0x0000000000017941 */ /* 0x000fea0003800200 */
.L_x_13:
[----:B------:R-:W-:Y:S04]  /*09b0*/  BSSY.RECONVERGENT B1, `(.L_x_15) ;  /* 0x0000008000017945 */ /* 0x000fe80003800200 */
[----:B------:R-:W-:Y:S05]  /*09c0*/  @!P0 BRA `(.L_x_16) ;  /* 0x0000000000188947 */ /* 0x000fea0003800000 */
[----:B------:R-:W1:Y:S02]  /*09d0*/  LDS R8, [R6] ;  /* 0x0000000006087984 */ /* 0x000e640000000800 */
[----:B-1----:R-:W-:-:S13]  /*09e0*/  FSETP.GEU.AND P0, PT, R8, 0.5, PT ;  /* 0x3f0000000800780b */ /* 0x002fda0003f0e000 */
[----:B------:R-:W-:Y:S05]  /*09f0*/  @P0 BRA `(.L_x_16) ;  /* 0x00000000000c0947 */ /* 0x000fea0003800000 */
[----:B------:R-:W1:Y:S02]  /*0a00*/  LDS R8, [R6+0x4] ;  /* 0x0000040006087984 */ /* 0x000e640000000800 */
[----:B-1----:R-:W-:-:S13]  /*0a10*/  FSETP.GT.AND P0, PT, R8, 0.5, PT ;  /* 0x3f0000000800780b */ /* 0x002fda0003f04000 */
[----:B------:R1:W-:Y:S02]  /*0a20*/  @P0 STS [R2], R9 ;  /* 0x0000000902000388 */ /* 0x0003e40000000800 */
.L_x_16:
[----:B------:R-:W-:Y:S05]  /*0a30*/  BSYNC.RECONVERGENT B1 ;  /* 0x0000000000017941 */ /* 0x000fea0003800200 */
.L_x_15:
[----:B------:R-:W-:Y:S04]  /*0a40*/  BSSY.RECONVERGENT B1, `(.L_x_17) ;  /* 0x0000008000017945 */ /* 0x000fe80003800200 */
[----:B------:R-:W-:Y:S05]  /*0a50*/  @!P1 BRA `(.L_x_18) ;  /* 0x0000000000189947 */ /* 0x000fea0003800000 */
[----:B------:R-:W2:Y:S02]  /*0a60*/  LDS R8, [R6+0x4] ;  /* 0x0000040006087984 */ /* 0x000ea40000000800 */
[----:B--2---:R-:W-:-:S13]  /*0a70*/  FSETP.GEU.AND P0, PT, R8, 0.5, PT ;  /* 0x3f0000000800780b */ /* 0x004fda0003f0e000 */
[----:B------:R-:W-:Y:S05]  /*0a80*/  @P0 BRA `(.L_x_18) ;  /* 0x00000000000c0947 */ /* 0x000fea0003800000 */
[----:B------:R-:W2:Y:S02]  /*0a90*/  LDS R8, [R6+0x8] ;  /* 0x0000080006087984 */ /* 0x000ea40000000800 */
[----:B--2---:R-:W-:-:S13]  /*0aa0*/  FSETP.GT.AND P0, PT, R8, 0.5, PT ;  /* 0x3f0000000800780b */ /* 0x004fda0003f04000 */
[----:B------:R2:W-:Y:S02]  /*0ab0*/  @P0 STS [R2], R11 ;  /* 0x0000000b02000388 */ /* 0x0005e40000000800 */
.L_x_18:
[----:B------:R-:W-:Y:S05]  /*0ac0*/  BSYNC.RECONVERGENT B1 ;  /* 0x0000000000017941 */ /* 0x000fea0003800200 */
.L_x_17:
[----:B------:R-:W-:Y:S04]  /*0ad0*/  BSSY.RECONVERGENT B1, `(.L_x_19) ;  /* 0x0000008000017945 */ /* 0x000fe80003800200 */
[----:B------:R-:W-:Y:S05]  /*0ae0*/  @!P2 BRA `(.L_x_20) ;  /* 0x000000000018a947 */ /* 0x000fea0003800000 */
[----:B------:R-:W3:Y:S02]  /*0af0*/  LDS R8, [R6+0x8] ;  /* 0x0000080006087984 */ /* 0x000ee40000000800 */
[----:B---3--:R-:W-:-:S13]  /*0b00*/  FSETP.GEU.AND P0, PT, R8, 0.5, PT ;  /* 0x3f0000000800780b */ /* 0x008fda0003f0e000 */
[----:B------:R-:W-:Y:S05]  /*0b10*/  @P0 BRA `(.L_x_20) ;  /* 0x00000000000c0947 */ /* 0x000fea0003800000 */
[----:B------:R-:W3:Y:S02]  /*0b20*/  LDS R6, [R6+0xc] ;  /* 0x00000c0006067984 */ /* 0x000ee40000000800 */
[----:B---3--:R-:W-:-:S13]  /*0b30*/  FSETP.GT.AND P0, PT, R6, 0.5, PT ;  /* 0x3f0000000600780b */ /* 0x008fda0003f04000 */
[----:B------:R3:W-:Y:S02]  /*0b40*/  @P0 STS [R2], R13 ;  /* 0x0000000d02000388 */ /* 0x0007e40000000800 */
.L_x_20:
[----:B------:R-:W-:Y:S05]  /*0b50*/  BSYNC.RECONVERGENT B1 ;  /* 0x0000000000017941 */ /* 0x000fea0003800200 */
.L_x_19:
[----:B0-----:R-:W-:-:S05]  /*0b60*/  VIADD R5, R5, 0x4 ;  /* 0x0000000405057836 */ /* 0x001fca0000000000 */
[----:B------:R-:W-:-:S13]  /*0b70*/  ISETP.GE.AND P0, PT, R5, R7, PT ;  /* 0x000000070500720c */ /* 0x000fda0003f06270 */
[----:B------:R-:W-:Y:S05]  /*0b80*/  @!P0 BRA `(.L_x_21) ;  /* 0xfffffffc00448947 */ /* 0x000fea000383ffff */
.L_x_7:
[----:B------:R-:W-:Y:S05]  /*0b90*/  BSYNC.RECONVERGENT B0 ;  /* 0x0000000000007941 */ /* 0x000fea0003800200 */
.L_x_6:
[----:B------:R-:W-:Y:S06]  /*0ba0*/  BAR.SYNC.DEFER_BLOCKING 0x0 ;  /* 0x0000000000007b1d */ /* 0x000fec0000010000 */
.L_x_0:
[----:B------:R-:W4:Y:S02]  /*0bb0*/  LDCU UR5, c[0x0][0x360] ;  /* 0x00006c00ff0577ac */ /* 0x000f240008000800 */
[----:B----4-:R-:W-:-:S09]  /*0bc0*/  UISETP.GE.U32.AND UP0, UPT, UR5, 0x2, UPT ;  /* 0x000000020500788c */ /* 0x010fd2000bf06070 */
[----:B------:R-:W-:Y:S05]  /*0bd0*/  BRA.U !UP0, `(.L_x_22) ;  /* 0x0000000108387547 */ /* 0x000fea000b800000 */
[----:B0-----:R-:W-:-:S07]  /*0be0*/  IMAD.U32 R5, RZ, RZ, UR5 ;  /* 0x00000005ff057e24 */ /* 0x001fce000f8e00ff */
.L_x_24:
[--C-:B------:R-:W-:Y:S01]  /*0bf0*/  IMAD.MOV.U32 R8, RZ, RZ, R5.reuse ;  /* 0x000000ffff087224 */ /* 0x100fe200078e0005 */
[----:B------:R-:W-:-:S04]  /*0c00*/  SHF.R.U32.HI R5, RZ, 0x1, R5 ;  /* 0x00000001ff057819 */ /* 0x000fc80000011605 */
[----:B------:R-:W-:-:S13]  /*0c10*/  ISETP.GE.U32.AND P0, PT, R4, R5, PT ;  /* 0x000000050400720c */ /* 0x000fda0003f06070 */
[----:B0-----:R-:W-:Y:S05]  /*0c20*/  @P0 BRA `(.L_x_23) ;  /* 0x0000000000140947 */ /* 0x001fea0003800000 */
[----:B------:R-:W-:Y:S01]  /*0c30*/  IMAD R7, R5, 0x4, R2 ;  /* 0x0000000405077824 */ /* 0x000fe200078e0202 */
[----:B------:R-:W-:Y:S05]  /*0c40*/  LDS R6, [R2] ;  /* 0x0000000002067984 */ /* 0x000fea0000000800 */
[----:B------:R-:W0:Y:S02]  /*0c50*/  LDS R7, [R7] ;  /* 0x0000000007077984 */ /* 0x000e240000000800 */
[----:B0-----:R-:W-:-:S13]  /*0c60*/  ISETP.GE.AND P0, PT, R6, R7, PT ;  /* 0x000000070600720c */ /* 0x001fda0003f06270 */
[----:B------:R0:W-:Y:S02]  /*0c70*/  @!P0 STS [R2], R7 ;  /* 0x0000000702008388 */ /* 0x0001e40000000800 */
.L_x_23:
[----:B------:R-:W-:Y:S01]  /*0c80*/  ISETP.GT.U32.AND P0, PT, R8, 0x3, PT ;  /* 0x000000030800780c */ /* 0x000fe20003f04070 */
[----:B------:R-:W-:Y:S05]  /*0c90*/  WARPSYNC.ALL ;  /* 0x0000000000007948 */ /* 0x000fea0003800000 */
[----:B------:R-:W-:Y:S07]  /*0ca0*/  BAR.SYNC.DEFER_BLOCKING 0x0 ;  /* 0x0000000000007b1d */ /* 0x000fee0000010000 */
[----:B------:R-:W-:Y:S05]  /*0cb0*/  @P0 BRA `(.L_x_24) ;  /* 0xfffffffc00cc0947 */ /* 0x000fea000383ffff */
.L_x_22:
[----:B------:R-:W-:-:S13]  /*0cc0*/  ISETP.NE.AND P0, PT, R4, RZ, PT ;  /* 0x000000ff0400720c */ /* 0x000fda0003f05270 */
[----:B------:R-:W-:Y:S05]  /*0cd0*/  @P0 EXIT ;  /* 0x000000000000094d */ /* 0x000fea0003800000 */
[----:B------:R-:W4:Y:S02]  /*0ce0*/  LDS R3, [R3] ;  /* 0x0000000003037984 */ /* 0x000f240000000800 */
[----:B----4-:R-:W-:-:S13]  /*0cf0*/  ISETP.GE.AND P0, PT, R3, RZ, PT ;  /* 0x000000ff0300720c */ /* 0x010fda0003f06270 */
[----:B------:R-:W-:Y:S05]  /*0d00*/  @!P0 BRA `(.L_x_25) ;  /* 0x0000000000588947 */ /* 0x000fea0003800000 */
[----:B------:R-:W4:Y:S01]  /*0d10*/  LDCU UR6, c[0x0][0x398] ;  /* 0x00007300ff0677ac */ /* 0x000f220008000800 */
[----:B------:R-:W5:Y:S01]  /*0d20*/  LDCU UR10, c[0x0][0x390] ;  /* 0x00007200ff0a77ac */ /* 0x000f620008000800 */
[----:B------:R-:W-:Y:S01]  /*0d30*/  UMOV UR7, 0x1 ;  /* 0x0000000100077882 */ /* 0x000fe20000000000 */
[----:B----4-:R-:W-:-:S04]  /*0d40*/  UIADD3 UR5, UPT, UPT, UR6, -0x1, URZ ;  /* 0xffffffff06057890 */ /* 0x010fc8000fffe0ff */
[----:B------:R-:W-:Y:S01]  /*0d50*/  USHF.L.U32 UR5, UR7, UR5, URZ ;  /* 0x0000000507057299 */ /* 0x000fe200080006ff */
[----:B-----5:R-:W-:-:S03]  /*0d60*/  VIADD R4, R3, -UR10 ;  /* 0x8000000a03047c36 */ /* 0x020fc60008000000 */
[----:B------:R-:W-:Y:S02]  /*0d70*/  UIADD3 UR7, UPT, UPT, -UR5, URZ, URZ ;  /* 0x000000ff05077290 */ /* 0x000fe4000fffe1ff */
[----:B------:R-:W-:-:S04]  /*0d80*/  ISETP.GE.AND P0, PT, R4, UR5, PT ;  /* 0x0000000504007c0c */ /* 0x000fc8000bf06270 */
[----:B------:R-:W-:-:S13]  /*0d90*/  ISETP.GE.AND P1, PT, R4, UR7, PT ;  /* 0x0000000704007c0c */ /* 0x000fda000bf26270 */
[----:B------:R-:W-:Y:S05]  /*0da0*/  @!P0 BRA P1, `(.L_x_26) ;  /* 0x00000000001c8947 */ /* 0x000fea0000800000 */
[----:B0123--:R-:W0:Y:S01]  /*0db0*/  LDC.64 R2, c[0x0][0x380] ;  /* 0x0000e000ff027b82 */ /* 0x00fe220000000a00 */
[----:B------:R-:W-:Y:S02]  /*0dc0*/  UMOV UR5, 0xffffffff ;  /* 0xffffffff00057882 */ /* 0x000fe40000000000 */
[----:B------:R-:W-:-:S06]  /*0dd0*/  USHF.L.U32 UR5, UR5, UR6, URZ ;  /* 0x0000000605057299 */ /* 0x000fcc00080006ff */
[----:B------:R-:W-:Y:S01]  /*0de0*/  LOP3.LUT R5, RZ, UR5, RZ, 0x33, !PT ;  /* 0x00000005ff057c12 */ /* 0x000fe2000f8e33ff */
[----:B0-----:R-:W-:-:S05]  /*0df0*/  IMAD.WIDE.U32 R2, R0, 0x4, R2 ;  /* 0x0000000400027825 */ /* 0x001fca00078e0002 */
[----:B------:R-:W-:Y:S01]  /*0e00*/  STG.E desc[UR8][R2.64], R5 ;  /* 0x0000000502007986 */ /* 0x000fe2000c101908 */
[----:B------:R-:W-:Y:S05]  /*0e10*/  EXIT ;  /* 0x000000000000794d */ /* 0x000fea0003800000 */
.L_x_26:
[----:B0123--:R-:W0:Y:S01]  /*0e20*/  LDC.64 R2, c[0x0][0x380] ;  /* 0x0000e000ff027b82 */ /* 0x00fe220000000a00 */
[----:B------:R-:W-:Y:S02]  /*0e30*/  VIADD R5, R4, UR5 ;  /* 0x0000000504057c36 */ /* 0x000fe40008000000 */
[----:B0-----:R-:W-:-:S05]  /*0e40*/  IMAD.WIDE.U32 R2, R0, 0x4, R2 ;  /* 0x0000000400027825 */ /* 0x001fca00078e0002 */
[----:B------:R-:W-:Y:S01]  /*0e50*/  STG.E desc[UR8][R2.64], R5 ;  /* 0x0000000502007986 */ /* 0x000fe2000c101908 */
[----:B------:R-:W-:Y:S05]  /*0e60*/  EXIT ;  /* 0x000000000000794d */ /* 0x000fea0003800000 */
.L_x_25:
[----:B0123--:R-:W0:Y:S02]  /*0e70*/  LDC.64 R2, c[0x0][0x380] ;  /* 0x0000e000ff027b82 */ /* 0x00fe240000000a00 */
[----:B0-----:R-:W-:-:S05]  /*0e80*/  IMAD.WIDE.U32 R2, R0, 0x4, R2 ;  /* 0x0000000400027825 */ /* 0x001fca00078e0002 */
[----:B------:R-:W-:Y:S01]  /*0e90*/  STG.E desc[UR8][R2.64], RZ ;  /* 0x000000ff02007986 */ /* 0x000fe2000c101908 */
[----:B------:R-:W-:Y:S05]  /*0ea0*/  EXIT ;  /* 0x000000000000794d */ /* 0x000fea0003800000 */
.L_x_27:
[----:B------:R-:W-:-:S00]  /*0eb0*/  BRA `(.L_x_27) ;  /* 0xfffffffc00fc7947 */ /* 0x000fc0000383ffff */
[----:B------:R-:W-:-:S00]  /*0ec0*/  NOP ;  /* 0x0000000000007918 */ /* 0x000fc00000000000 */
        /* <DEDUP_REMOVED lines=11> */
.L_x_70:


//--------------------- .text.count_pixel_triggers --------------------------
	.section	.text.count_pixel_triggers,"ax",@progbits
	.align	128
        .global         count_pixel_triggers
        .type           count_pixel_triggers,@function
        .size           count_pixel_triggers,(.L_x_71 - count_pixel_triggers)
        .other          count_pixel_triggers,@"STO_CUDA_ENTRY STV_DEFAULT"
count_pixel_triggers:
.text.count_pixel_triggers:
        /* <DEDUP_REMOVED lines=8> */
[----:B------:R-:W2:Y:S05]  /*0080*/  LDCU.64 UR8, c[0x0][0x358] ;  /* 0x00006b00ff0877ac */ /* 0x000eaa0008000a00 */
[----:B------:R-:W3:Y:S01]  /*0090*/  LDC R17, c[0x0][0x390] ;  /* 0x0000e400ff117b82 */ /* 0x000ee20000000800 */
[----:B0-----:R-:W-:-:S06]  /*00a0*/  ULEA UR4, UR5, UR4, 0x18 ;  /* 0x0000000405047291 */ /* 0x001fcc000f8ec0ff */
[----:B---3--:R-:W-:Y:S02]  /*00b0*/  LEA R13, R17, UR4, 0x2 ;  /* 0x00000004110d7c11 */ /* 0x008fe4000f8e10ff */
[----:B-1----:R-:W-:-:S03]  /*00c0*/  ISETP.GE.AND P0, PT, R14, R17, PT ;  /* 0x000000110e00720c */ /* 0x002fc60003f06270 */
[----:B------:R-:W-:-:S05]  /*00d0*/  IMAD R12, R14, 0x4, R13 ;  /* 0x000000040e0c7824 */ /* 0x000fca00078e020d */
[----:B------:R0:W-:Y:S05]  /*00e0*/  STS [R12], RZ ;  /* 0x000000ff0c007388 */ /* 0x0001ea0000000800 */
[----:B--2---:R-:W-:Y:S05]  /*00f0*/  @P0 BRA `(.L_x_28) ;  /* 0x0000000c00a40947 */ /* 0x004fea0003800000 */
[----:B------:R-:W1:Y:S02]  /*0100*/  LDC R0, c[0x0][0x360] ;  /* 0x0000d800ff007b82 */ /* 0x000e640000000800 */
[----:B-1----:R-:W-:-:S04]  /*0110*/  VIMNMX.U32 R0, PT, PT, R0, R17, PT ;  /* 0x0000001100007248 */ /* 0x002fc80003fe0000 */
[----:B------:R-:W1:Y:S01]  /*0120*/  I2F.U32.RP R4, R0 ;  /* 0x0000000000047306 */ /* 0x000e620000209000 */
[----:B------:R-:W-:Y:S01]  /*0130*/  IMAD.MOV R5, RZ, RZ, -R0 ;  /* 0x000000ffff057224 */ /* 0x000fe200078e0a00 */
[----:B------:R-:W-:-:S06]  /*0140*/  ISETP.NE.U32.AND P2, PT, R0, RZ, PT ;  /* 0x000000ff0000720c */ /* 0x000fcc0003f45070 */
[----:B-1----:R-:W1:Y:S02]  /*0150*/  MUFU.RCP R4, R4 ;  /* 0x0000000400047308 */ /* 0x002e640000001000 */
[----:B-1----:R-:W-:-:S06]  /*0160*/  VIADD R2, R4, 0xffffffe ;  /* 0x0ffffffe04027836 */ /* 0x002fcc0000000000 */
[----:B------:R1:W2:Y:S02]  /*0170*/  F2I.FTZ.U32.TRUNC.NTZ R3, R2 ;  /* 0x0000000200037305 */ /* 0x0002a4000021f000 */
[----:B-1----:R-:W-:Y:S02]  /*0180*/  IMAD.MOV.U32 R2, RZ, RZ, RZ ;  /* 0x000000ffff027224 */ /* 0x002fe400078e00ff */
[----:B--2---:R-:W-:-:S04]  /*0190*/  IMAD R5, R5, R3, RZ ;  /* 0x0000000305057224 */ /* 0x004fc800078e02ff */
[----:B------:R-:W-:Y:S01]  /*01a0*/  IMAD.HI.U32 R6, R3, R5, R2 ;  /* 0x0000000503067227 */ /* 0x000fe200078e0002 */
[----:B------:R-:W-:-:S05]  /*01b0*/  IADD3 R3, PT, PT, R0, -0x1, R17 ;  /* 0xffffffff00037810 */ /* 0x000fca0007ffe011 */
[----:B------:R-:W-:-:S04]  /*01c0*/  IMAD.HI.U32 R6, R6, R3, RZ ;  /* 0x0000000306067227 */ /* 0x000fc800078e00ff */
[----:B------:R-:W-:-:S04]  /*01d0*/  IMAD.MOV R5, RZ, RZ, -R6 ;  /* 0x000000ffff057224 */ /* 0x000fc800078e0a06 */
[----:B------:R-:W-:-:S05]  /*01e0*/  IMAD R3, R0, R5, R3 ;  /* 0x0000000500037224 */ /* 0x000fca00078e0203 */
[----:B------:R-:W-:-:S13]  /*01f0*/  ISETP.GE.U32.AND P0, PT, R3, R0, PT ;  /* 0x000000000300720c */ /* 0x000fda0003f06070 */
[----:B------:R-:W-:Y:S01]  /*0200*/  @P0 IADD3 R3, PT, PT, -R0, R3, RZ ;  /* 0x0000000300030210 */ /* 0x000fe20007ffe1ff */
        /* <DEDUP_REMOVED lines=13> */
[----:B------:R-:W-:Y:S01]  /*02e0*/  IMAD.IADD R0, R11, 0x1, -R10 ;  /* 0x000000010b007824 */ /* 0x000fe200078e0a0a */
[----:B------:R-:W-:Y:S01]  /*02f0*/  BSSY.RECONVERGENT B0, `(.L_x_30) ;  /* 0x0000012000007945 */ /* 0x000fe20003800200 */
[----:B------:R-:W-:-:S03]  /*0300*/  IMAD.IADD R2, R10, 0x1, -R11 ;  /* 0x000000010a027824 */ /* 0x000fc600078e0a0b */
[----:B------:R-:W-:Y:S02]  /*0310*/  LOP3.LUT P0, R4, R0, 0x3, RZ, 0xc0, !PT ;  /* 0x0000000300047812 */ /* 0x000fe4000780c0ff */
[----:B------:R-:W-:Y:S02]  /*0320*/  ISETP.GT.U32.AND P2, PT, R2, -0x4, PT ;  /* 0xfffffffc0200780c */ /* 0x000fe40003f44070 */
[----:B------:R-:W-:-:S09]  /*0330*/  MOV R0, R10 ;  /* 0x0000000a00007202 */ /* 0x000fd20000000f00 */
[----:B------:R-:W-:Y:S05]  /*0340*/  @!P0 BRA `(.L_x_31) ;  /* 0x0000000000308947 */ /* 0x000fea0003800000 */
[----:B------:R-:W1:Y:S01]  /*0350*/  LDC.64 R2, c[0x0][0x388] ;  /* 0x0000e200ff027b82 */ /* 0x000e620000000a00 */
[----:B------:R-:W-:Y:S02]  /*0360*/  IMAD.MOV R6, RZ, RZ, -R4 ;  /* 0x000000ffff067224 */ /* 0x000fe400078e0a04 */
[----:B------:R-:W-:-:S07]  /*0370*/  IMAD.MOV.U32 R0, RZ, RZ, R10 ;  /* 0x000000ffff007224 */ /* 0x000fce00078e000a */
.L_x_32:
[----:B------:R-:W-:-:S04]  /*0380*/  IMAD R5, R15, R17, R0 ;  /* 0x000000110f057224 */ /* 0x000fc800078e0200 */
[----:B-12---:R-:W-:-:S06]  /*0390*/  IMAD.WIDE R4, R5, 0x4, R2 ;  /* 0x0000000405047825 */ /* 0x006fcc00078e0202 */
[----:B------:R-:W2:Y:S01]  /*03a0*/  LDG.E R4, desc[UR8][R4.64] ;  /* 0x0000000804047981 */ /* 0x000ea2000c1e1900 */
[----:B------:R-:W-:Y:S01]  /*03b0*/  LEA R7, R0, UR4, 0x2 ;  /* 0x0000000400077c11 */ /* 0x000fe2000f8e10ff */
[----:B------:R-:W-:Y:S02]  /*03c0*/  VIADD R6, R6, 0x1 ;  /* 0x0000000106067836 */ /* 0x000fe40000000000 */
[----:B------:R-:W-:-:S03]  /*03d0*/  VIADD R0, R0, 0x1 ;  /* 0x0000000100007836 */ /* 0x000fc60000000000 */
[----:B------:R-:W-:Y:S01]  /*03e0*/  ISETP.NE.AND P0, PT, R6, RZ, PT ;  /* 0x000000ff0600720c */ /* 0x000fe20003f05270 */
[----:B--2---:R2:W-:-:S12]  /*03f0*/  STS [R7], R4 ;  /* 0x0000000407007388 */ /* 0x0045d80000000800 */
[----:B------:R-:W-:Y:S05]  /*0400*/  @P0 BRA `(.L_x_32) ;  /* 0xfffffffc00dc0947 */ /* 0x000fea000383ffff */
.L_x_31:
[----:B------:R-:W-:Y:S05]  /*0410*/  BSYNC.RECONVERGENT B0 ;  /* 0x0000000000007941 */ /* 0x000fea0003800200 */
.L_x_30:
[----:B------:R-:W-:Y:S05]  /*0420*/  @P2 BRA `(.L_x_29) ;  /* 0x00000004008c2947 */ /* 0x000fea0003800000 */
[----:B------:R-:W1:Y:S01]  /*0430*/  LDCU.64 UR6, c[0x0][0x388] ;  /* 0x00007100ff0677ac */ /* 0x000e620008000a00 */
[----:B------:R-:W-:Y:S01]  /*0440*/  IADD3 R2, PT, PT, R11, -R0, RZ ;  /* 0x800000000b027210 */ /* 0x000fe20007ffe0ff */
[----:B------:R-:W-:Y:S01]  /*0450*/  BSSY.RECONVERGENT B0, `(.L_x_33) ;  /* 0x0000039000007945 */ /* 0x000fe20003800200 */
[----:B------:R-:W-:Y:S01]  /*0460*/  LEA R16, R0, UR4, 0x2 ;  /* 0x0000000400107c11 */ /* 0x000fe2000f8e10ff */
[----:B------:R-:W-:Y:S01]  /*0470*/  IMAD R17, R15, R17, R0 ;  /* 0x000000110f117224 */ /* 0x000fe200078e0200 */
[----:B------:R-:W-:Y:S02]  /*0480*/  ISETP.GT.AND P2, PT, R2, 0xc, PT ;  /* 0x0000000c0200780c */ /* 0x000fe40003f44270 */
[----:B------:R-:W-:Y:S01]  /*0490*/  PLOP3.LUT P0, PT, PT, PT, PT, 0x80, 0x8 ;  /* 0x000000000008781c */ /* 0x000fe20003f0f070 */
[----:B------:R-:W-:Y:S01]  /*04a0*/  VIADD R16, R16, 0x8 ;  /* 0x0000000810107836 */ /* 0x000fe20000000000 */
[----:B-1----:R-:W-:-:S04]  /*04b0*/  UIADD3 UR5, UP0, UPT, UR6, 0x8, URZ ;  /* 0x0000000806057890 */ /* 0x002fc8000ff1e0ff */
[----:B------:R-:W-:Y:S02]  /*04c0*/  UIADD3.X UR6, UPT, UPT, URZ, UR7, URZ, UP0, !UPT ;  /* 0x00000007ff067290 */ /* 0x000fe400087fe4ff */
[----:B------:R-:W-:-:S04]  /*04d0*/  IMAD.U32 R2, RZ, RZ, UR5 ;  /* 0x00000005ff027e24 */ /* 0x000fc8000f8e00ff */
[----:B------:R-:W-:Y:S01]  /*04e0*/  IMAD.U32 R3, RZ, RZ, UR6 ;  /* 0x00000006ff037e24 */ /* 0x000fe2000f8e00ff */
[----:B------:R-:W-:Y:S06]  /*04f0*/  @!P2 BRA `(.L_x_34) ;  /* 0x0000000000b8a947 */ /* 0x000fec0003800000 */
[----:B------:R-:W-:Y:S01]  /*0500*/  PLOP3.LUT P0, PT, PT, PT, PT, 0x8, 0x80 ;  /* 0x000000000080781c */ /* 0x000fe20003f0e170 */
[----:B------:R-:W-:-:S12]  /*0510*/  VIADD R19, R11, 0xfffffff4 ;  /* 0xfffffff40b137836 */ /* 0x000fd80000000000 */
.L_x_35:
[----:B--2---:R-:W-:-:S05]  /*0520*/  IMAD.WIDE R6, R17, 0x4, R2 ;  /* 0x0000000411067825 */ /* 0x004fca00078e0202 */
[----:B------:R-:W2:Y:S04]  /*0530*/  LDG.E R21, desc[UR8][R6.64+-0x4] ;  /* 0xfffffc0806157981 */ /* 0x000ea8000c1e1900 */
[----:B------:R-:W3:Y:S01]  /*0540*/  LDG.E R23, desc[UR8][R6.64] ;  /* 0x0000000806177981 */ /* 0x000ee2000c1e1900 */
[C---:B------:R-:W-:Y:S01]  /*0550*/  IADD3 R5, PT, PT, R17.reuse, 0x4, RZ ;  /* 0x0000000411057810 */ /* 0x040fe20007ffe0ff */
[----:B------:R-:W-:Y:S02]  /*0560*/  VIADD R9, R17, 0x8 ;  /* 0x0000000811097836 */ /* 0x000fe40000000000 */
[----:B------:R-:W4:Y:S04]  /*0570*/  LDG.E R20, desc[UR8][R6.64+-0x8] ;  /* 0xfffff80806147981 */ /* 0x000f28000c1e1900 */
[----:B------:R1:W5:Y:S01]  /*0580*/  LDG.E R25, desc[UR8][R6.64+0x4] ;  /* 0x0000040806197981 */ /* 0x000362000c1e1900 */
[----:B------:R-:W-:-:S04]  /*0590*/  IMAD.WIDE R4, R5, 0x4, R2 ;  /* 0x0000000405047825 */ /* 0x000fc800078e0202 */
[--C-:B------:R-:W-:Y:S01]  /*05a0*/  IMAD.WIDE R8, R9, 0x4, R2.reuse ;  /* 0x0000000409087825 */ /* 0x100fe200078e0202 */
[----:B------:R-:W5:Y:S03]  /*05b0*/  LDG.E R27, desc[UR8][R4.64+-0x8] ;  /* 0xfffff808041b7981 */ /* 0x000f66000c1e1900 */
[----:B-1----:R-:W-:Y:S01]  /*05c0*/  VIADD R7, R17, 0xc ;  /* 0x0000000c11077836 */ /* 0x002fe20000000000 */
[----:B------:R-:W5:Y:S03]  /*05d0*/  LDG.E R29, desc[UR8][R4.64+-0x4] ;  /* 0xfffffc08041d7981 */ /* 0x000f66000c1e1900 */
[----:B------:R-:W-:Y:S01]  /*05e0*/  IMAD.WIDE R6, R7, 0x4, R2 ;  /* 0x0000000407067825 */ /* 0x000fe200078e0202 */
[----:B------:R-:W5:Y:S04]  /*05f0*/  LDG.E R18, desc[UR8][R4.64] ;  /* 0x0000000804127981 */ /* 0x000f68000c1e1900 */
[----:B------:R-:W5:Y:S04]  /*0600*/  LDG.E R28, desc[UR8][R4.64+0x4] ;  /* 0x00000408041c7981 */ /* 0x000f68000c1e1900 */
[----:B------:R-:W5:Y:S04]  /*0610*/  LDG.E R26, desc[UR8][R8.64+-0x8] ;  /* 0xfffff808081a7981 */ /* 0x000f68000c1e1900 */
[----:B------:R-:W5:Y:S04]  /*0620*/  LDG.E R24, desc[UR8][R8.64+-0x4] ;  /* 0xfffffc0808187981 */ /* 0x000f68000c1e1900 */
[----:B------:R-:W5:Y:S04]  /*0630*/  LDG.E R22, desc[UR8][R8.64] ;  /* 0x0000000808167981 */ /* 0x000f68000c1e1900 */
[----:B------:R-:W5:Y:S04]  /*0640*/  LDG.E R5, desc[UR8][R6.64+-0x8] ;  /* 0xfffff80806057981 */ /* 0x000f68000c1e1900 */
[----:B------:R-:W5:Y:S04]  /*0650*/  LDG.E R4, desc[UR8][R6.64+-0x4] ;  /* 0xfffffc0806047981 */ /* 0x000f68000c1e1900 */
[----:B------:R-:W5:Y:S04]  /*0660*/  LDG.E R9, desc[UR8][R8.64+0x4] ;  /* 0x0000040808097981 */ /* 0x000f68000c1e1900 */
[----:B--2---:R1:W-:Y:S04]  /*0670*/  STS [R16+-0x4], R21 ;  /* 0xfffffc1510007388 */ /* 0x0043e80000000800 */
[----:B---3--:R2:W-:Y:S04]  /*0680*/  STS [R16], R23 ;  /* 0x0000001710007388 */ /* 0x0085e80000000800 */
[----:B-1----:R-:W3:Y:S04]  /*0690*/  LDG.E R21, desc[UR8][R6.64] ;  /* 0x0000000806157981 */ /* 0x002ee8000c1e1900 */
[----:B--2---:R-:W2:Y:S01]  /*06a0*/  LDG.E R23, desc[UR8][R6.64+0x4] ;  /* 0x0000040806177981 */ /* 0x004ea2000c1e1900 */
[----:B------:R-:W-:-:S05]  /*06b0*/  VIADD R0, R0, 0x10 ;  /* 0x0000001000007836 */ /* 0x000fca0000000000 */
[----:B------:R-:W-:Y:S01]  /*06c0*/  ISETP.GE.AND P2, PT, R0, R19, PT ;  /* 0x000000130000720c */ /* 0x000fe20003f46270 */
[----:B----4-:R-:W-:Y:S01]  /*06d0*/  STS [R16+-0x8], R20 ;  /* 0xfffff81410007388 */ /* 0x010fe20000000800 */
[----:B------:R-:W-:-:S03]  /*06e0*/  VIADD R17, R17, 0x10 ;  /* 0x0000001011117836 */ /* 0x000fc60000000000 */
[----:B-----5:R-:W-:Y:S04]  /*06f0*/  STS [R16+0x4], R25 ;  /* 0x0000041910007388 */ /* 0x020fe80000000800 */
[----:B------:R-:W-:Y:S04]  /*0700*/  STS [R16+0x8], R27 ;  /* 0x0000081b10007388 */ /* 0x000fe80000000800 */
        /* <DEDUP_REMOVED lines=9> */
[----:B---3--:R-:W-:Y:S04]  /*07a0*/  STS [R16+0x30], R21 ;  /* 0x0000301510007388 */ /* 0x008fe80000000800 */
[----:B--2---:R1:W-:Y:S02]  /*07b0*/  STS [R16+0x34], R23 ;  /* 0x0000341710007388 */ /* 0x0043e40000000800 */
[----:B-1----:R-:W-:Y:S01]  /*07c0*/  IADD3 R16, PT, PT, R16, 0x40, RZ ;  /* 0x0000004010107810 */ /* 0x002fe20007ffe0ff */
[----:B------:R-:W-:Y:S06]  /*07d0*/  @!P2 BRA `(.L_x_35) ;  /* 0xfffffffc0050a947 */ /* 0x000fec000383ffff */
.L_x_34:
[----:B------:R-:W-:Y:S05]  /*07e0*/  BSYNC.RECONVERGENT B0 ;  /* 0x0000000000007941 */ /* 0x000fea0003800200 */
.L_x_33:
[----:B--2---:R-:W-:Y:S01]  /*07f0*/  IMAD.IADD R4, R11, 0x1, -R0 ;  /* 0x000000010b047824 */ /* 0x004fe200078e0a00 */
[----:B------:R-:W-:Y:S04]  /*0800*/  BSSY.RECONVERGENT B0, `(.L_x_36) ;  /* 0x000001a000007945 */ /* 0x000fe80003800200 */
[----:B------:R-:W-:-:S13]  /*0810*/  ISETP.GT.AND P2, PT, R4, 0x4, PT ;  /* 0x000000040400780c */ /* 0x000fda0003f44270 */
[----:B------:R-:W-:Y:S05]  /*0820*/  @!P2 BRA `(.L_x_37) ;  /* 0x00000000005ca947 */ /* 0x000fea0003800000 */
[C---:B------:R-:W-:Y:S02]  /*0830*/  VIADD R5, R17.reuse, 0x4 ;  /* 0x0000000411057836 */ /* 0x040fe40000000000 */
[----:B------:R-:W-:-:S04]  /*0840*/  IMAD.WIDE R6, R17, 0x4, R2 ;  /* 0x0000000411067825 */ /* 0x000fc800078e0202 */
[----:B------:R-:W-:Y:S01]  /*0850*/  IMAD.WIDE R4, R5, 0x4, R2 ;  /* 0x0000000405047825 */ /* 0x000fe200078e0202 */
[----:B------:R-:W2:Y:S04]  /*0860*/  LDG.E R9, desc[UR8][R6.64+-0x8] ;  /* 0xfffff80806097981 */ /* 0x000ea8000c1e1900 */
[----:B------:R-:W3:Y:S04]  /*0870*/  LDG.E R19, desc[UR8][R6.64+-0x4] ;  /* 0xfffffc0806137981 */ /* 0x000ee8000c1e1900 */
[----:B------:R-:W4:Y:S04]  /*0880*/  LDG.E R21, desc[UR8][R6.64] ;  /* 0x0000000806157981 */ /* 0x000f28000c1e1900 */
[----:B------:R-:W5:Y:S04]  /*0890*/  LDG.E R23, desc[UR8][R6.64+0x4] ;  /* 0x0000040806177981 */ /* 0x000f68000c1e1900 */
[----:B------:R-:W5:Y:S04]  /*08a0*/  LDG.E R25, desc[UR8][R4.64+-0x8] ;  /* 0xfffff80804197981 */ /* 0x000f68000c1e1900 */
[----:B------:R-:W5:Y:S04]  /*08b0*/  LDG.E R27, desc[UR8][R4.64+-0x4] ;  /* 0xfffffc08041b7981 */ /* 0x000f68000c1e1900 */
[----:B------:R-:W5:Y:S04]  /*08c0*/  LDG.E R29, desc[UR8][R4.64] ;  /* 0x00000008041d7981 */ /* 0x000f68000c1e1900 */
[----:B------:R-:W5:Y:S01]  /*08d0*/  LDG.E R8, desc[UR8][R4.64+0x4] ;  /* 0x0000040804087981 */ /* 0x000f62000c1e1900 */
[----:B------:R-:W-:Y:S01]  /*08e0*/  PLOP3.LUT P0, PT, PT, PT, PT, 0x8, 0x80 ;  /* 0x000000000080781c */ /* 0x000fe20003f0e170 */
[----:B------:R-:W-:-:S02]  /*08f0*/  VIADD R0, R0, 0x8 ;  /* 0x0000000800007836 */ /* 0x000fc40000000000 */
[----:B------:R-:W-:Y:S01]  /*0900*/  VIADD R17, R17, 0x8 ;  /* 0x0000000811117836 */ /* 0x000fe20000000000 */
[----:B--2---:R-:W-:Y:S04]  /*0910*/  STS [R16+-0x8], R9 ;  /* 0xfffff80910007388 */ /* 0x004fe80000000800 */
[----:B---3--:R-:W-:Y:S04]  /*0920*/  STS [R16+-0x4], R19 ;  /* 0xfffffc1310007388 */ /* 0x008fe80000000800 */
[----:B----4-:R-:W-:Y:S04]  /*0930*/  STS [R16], R21 ;  /* 0x0000001510007388 */ /* 0x010fe80000000800 */
[----:B-----5:R-:W-:Y:S04]  /*0940*/  STS [R16+0x4], R23 ;  /* 0x0000041710007388 */ /* 0x020fe80000000800 */
[----:B------:R-:W-:Y:S04]  /*0950*/  STS [R16+0x8], R25 ;  /* 0x0000081910007388 */ /* 0x000fe80000000800 */
[----:B------:R-:W-:Y:S04]  /*0960*/  STS [R16+0xc], R27 ;  /* 0x00000c1b10007388 */ /* 0x000fe80000000800 */
[----:B------:R-:W-:Y:S04]  /*0970*/  STS [R16+0x10], R29 ;  /* 0x0000101d10007388 */ /* 0x000fe80000000800 */
[----:B------:R1:W-:Y:S02]  /*0980*/  STS [R16+0x14], R8 ;  /* 0x0000140810007388 */ /* 0x0003e40000000800 */
[----:B-1----:R-:W-:-:S07]  /*0990*/  IADD3 R16, PT, PT, R16, 0x20, RZ ;  /* 0x0000002010107810 */ /* 0x002fce0007ffe0ff */
.L_x_37:
[----:B------:R-:W-:Y:S05]  /*09a0*/  BSYNC.RECONVERGENT B0 ;  /* 0x0000000000007941 */ /* 0x000fea0003800200 */
.L_x_36:
[----:B------:R-:W-:-:S13]  /*09b0*/  ISETP.LT.OR P0, PT, R0, R11, P0 ;  /* 0x0000000b0000720c */ /* 0x000fda0000701670 */
[----:B------:R-:W-:Y:S05]  /*09c0*/  @!P0 BRA `(.L_x_29) ;  /* 0x0000000000248947 */ /* 0x000fea0003800000 */
[----:B------:R-:W-:-:S05]  /*09d0*/  IMAD.WIDE R2, R17, 0x4, R2 ;  /* 0x0000000411027825 */ /* 0x000fca00078e0202 */
[----:B------:R-:W2:Y:S04]  /*09e0*/  LDG.E R5, desc[UR8][R2.64+-0x8] ;  /* 0xfffff80802057981 */ /* 0x000ea8000c1e1900 */
[----:B------:R-:W3:Y:S04]  /*09f0*/  LDG.E R7, desc[UR8][R2.64+-0x4] ;  /* 0xfffffc0802077981 */ /* 0x000ee8000c1e1900 */
[----:B------:R-:W4:Y:S04]  /*0a00*/  LDG.E R9, desc[UR8][R2.64] ;  /* 0x0000000802097981 */ /* 0x000f28000c1e1900 */
[----:B------:R-:W5:Y:S04]  /*0a10*/  LDG.E R17, desc[UR8][R2.64+0x4] ;  /* 0x0000040802117981 */ /* 0x000f68000c1e1900 */
[----:B--2---:R1:W-:Y:S04]  /*0a20*/  STS [R16+-0x8], R5 ;  /* 0xfffff80510007388 */ /* 0x0043e80000000800 */
[----:B---3--:R1:W-:Y:S04]  /*0a30*/  STS [R16+-0x4], R7 ;  /* 0xfffffc0710007388 */ /* 0x0083e80000000800 */
[----:B----4-:R1:W-:Y:S04]  /*0a40*/  STS [R16], R9 ;  /* 0x0000000910007388 */ /* 0x0103e80000000800 */
[----:B-----5:R1:W-:Y:S02]  /*0a50*/  STS [R16+0x4], R17 ;  /* 0x0000041110007388 */ /* 0x0203e40000000800 */
.L_x_29:
[----:B------:R-:W-:Y:S05]  /*0a60*/  WARPSYNC.ALL ;  /* 0x0000000000007948 */ /* 0x000fea0003800000 */
[----:B------:R-:W-:Y:S06]  /*0a70*/  BAR.SYNC.DEFER_BLOCKING 0x0 ;  /* 0x0000000000007b1d */ /* 0x000fec0000010000 */
        /* <DEDUP_REMOVED lines=8> */
.L_x_42:
[----:B------:R-:W-:Y:S01]  /*0b00*/  ISETP.NE.AND P0, PT, R0, RZ, PT ;  /* 0x000000ff0000720c */ /* 0x000fe20003f05270 */
[----:B------:R-:W-:Y:S01]  /*0b10*/  BSSY.RECONVERGENT B1, `(.L_x_40) ;  /* 0x000000d000017945 */ /* 0x000fe20003800200 */
[----:B------:R-:W-:-:S04]  /*0b20*/  IADD3 R2, PT, PT, R2, 0x1, RZ ;  /* 0x0000000102027810 */ /* 0x000fc80007ffe0ff */
[----:B------:R-:W-:-:S07]  /*0b30*/  ISETP.NE.AND P1, PT, R2, RZ, PT ;  /* 0x000000ff0200720c */ /* 0x000fce0003f25270 */
[----:B---3--:R-:W-:Y:S06]  /*0b40*/  @!P0 BRA `(.L_x_41) ;  /* 0x0000000000248947 */ /* 0x008fec0003800000 */
[----:B--2---:R-:W-:-:S05]  /*0b50*/  LEA R4, R0, UR4, 0x2 ;  /* 0x0000000400047c11 */ /* 0x004fca000f8e10ff */
[----:B------:R-:W2:Y:S02]  /*0b60*/  LDS R3, [R4+-0x4] ;  /* 0xfffffc0004037984 */ /* 0x000ea40000000800 */
[----:B--2---:R-:W-:-:S13]  /*0b70*/  FSETP.GEU.AND P0, PT, R3, 0.5, PT ;  /* 0x3f0000000300780b */ /* 0x004fda0003f0e000 */
[----:B------:R-:W-:Y:S05]  /*0b80*/  @P0 BRA `(.L_x_41) ;  /* 0x0000000000140947 */ /* 0x000fea0003800000 */
[----:B------:R-:W2:Y:S02]  /*0b90*/  LDS R3, [R4] ;  /* 0x0000000004037984 */ /* 0x000ea40000000800 */
[----:B--2---:R-:W-:-:S13]  /*0ba0*/  FSETP.GT.AND P0, PT, R3, 0.5, PT ;  /* 0x3f0000000300780b */ /* 0x004fda0003f04000 */
[----:B------:R-:W2:Y:S02]  /*0bb0*/  @P0 LDS R3, [R12] ;  /* 0x000000000c030984 */ /* 0x000ea40000000800 */
[----:B--2---:R-:W-:-:S05]  /*0bc0*/  @P0 VIADD R3, R3, 0x1 ;  /* 0x0000000103030836 */ /* 0x004fca0000000000 */
[----:B------:R3:W-:Y:S02]  /*0bd0*/  @P0 STS [R12], R3 ;  /* 0x000000030c000388 */ /* 0x0007e40000000800 */
.L_x_41:
[----:B------:R-:W-:Y:S05]  /*0be0*/  BSYNC.RECONVERGENT B1 ;  /* 0x0000000000017941 */ /* 0x000fea0003800200 */
.L_x_40:
[----:B------:R-:W-:Y:S01]  /*0bf0*/  VIADD R0, R0, 0x1 ;  /* 0x0000000100007836 */ /* 0x000fe20000000000 */
[----:B------:R-:W-:Y:S06]  /*0c00*/  @P1 BRA `(.L_x_42) ;  /* 0xfffffffc00bc1947 */ /* 0x000fec000383ffff */
.L_x_39:
[----:B------:R-:W-:Y:S05]  /*0c10*/  BSYNC.RECONVERGENT B0 ;  /* 0x0000000000007941 */ /* 0x000fea0003800200 */
.L_x_38:
[----:B------:R-:W-:-:S05]  /*0c20*/  IMAD.IADD R2, R10, 0x1, -R11 ;  /* 0x000000010a027824 */ /* 0x000fca00078e0a0b */
[----:B------:R-:W-:-:S13]  /*0c30*/  ISETP.GT.U32.AND P0, PT, R2, -0x4, PT ;  /* 0xfffffffc0200780c */ /* 0x000fda0003f04070 */
[----:B------:R-:W-:Y:S05]  /*0c40*/  @P0 BRA `(.L_x_28) ;  /* 0x0000000000d00947 */ /* 0x000fea0003800000 */
.L_x_51:
[C---:B------:R-:W-:Y:S01]  /*0c50*/  ISETP.NE.AND P3, PT, R0.reuse, RZ, PT ;  /* 0x000000ff0000720c */ /* 0x040fe20003f65270 */
[----:B------:R-:W-:Y:S01]  /*0c60*/  BSSY.RECONVERGENT B0, `(.L_x_43) ;  /* 0x000000e000007945 */ /* 0x000fe20003800200 */
[C---:B------:R-:W-:Y:S02]  /*0c70*/  ISETP.NE.AND P0, PT, R0.reuse, -0x1, PT ;  /* 0xffffffff0000780c */ /* 0x040fe40003f05270 */
[C---:B------:R-:W-:Y:S02]  /*0c80*/  ISETP.NE.AND P1, PT, R0.reuse, -0x2, PT ;  /* 0xfffffffe0000780c */ /* 0x040fe40003f25270 */
[C---:B------:R-:W-:Y:S02]  /*0c90*/  ISETP.NE.AND P2, PT, R0.reuse, -0x3, PT ;  /* 0xfffffffd0000780c */ /* 0x040fe40003f45270 */
[----:B--2---:R-:W-:-:S05]  /*0ca0*/  LEA R4, R0, UR4, 0x2 ;  /* 0x0000000400047c11 */ /* 0x004fca000f8e10ff */
[----:B----4-:R-:W-:Y:S06]  /*0cb0*/  @!P3 BRA `(.L_x_44) ;  /* 0x000000000020b947 */ /* 0x010fec0003800000 */
[----:B------:R-:W2:Y:S02]  /*0cc0*/  LDS R2, [R4+-0x4] ;  /* 0xfffffc0004027984 */ /* 0x000ea40000000800 */
[----:B--2---:R-:W-:-:S13]  /*0cd0*/  FSETP.GEU.AND P3, PT, R2, 0.5, PT ;  /* 0x3f0000000200780b */ /* 0x004fda0003f6e000 */
[----:B------:R-:W-:Y:S05]  /*0ce0*/  @P3 BRA `(.L_x_44) ;  /* 0x0000000000143947 */ /* 0x000fea0003800000 */
[----:B------:R-:W2:Y:S02]  /*0cf0*/  LDS R2, [R4] ;  /* 0x0000000004027984 */ /* 0x000ea40000000800 */
[----:B--2---:R-:W-:-:S13]  /*0d00*/  FSETP.GT.AND P3, PT, R2, 0.5, PT ;  /* 0x3f0000000200780b */ /* 0x004fda0003f64000 */
[----:B------:R-:W3:Y:S02]  /*0d10*/  @P3 LDS R2, [R12] ;  /* 0x000000000c023984 */ /* 0x000ee40000000800 */
[----:B---3--:R-:W-:-:S05]  /*0d20*/  @P3 VIADD R3, R2, 0x1 ;  /* 0x0000000102033836 */ /* 0x008fca0000000000 */
[----:B------:R2:W-:Y:S02]  /*0d30*/  @P3 STS [R12], R3 ;  /* 0x000000030c003388 */ /* 0x0005e40000000800 */
.L_x_44:
[----:B------:R-:W-:Y:S05]  /*0d40*/  BSYNC.RECONVERGENT B0 ;  /* 0x0000000000007941 */ /* 0x000fea0003800200 */
.L_x_43:
[----:B------:R-:W-:Y:S04]  /*0d50*/  BSSY.RECONVERGENT B0, `(.L_x_45) ;  /* 0x000000a000007945 */ /* 0x000fe80003800200 */
[----:B------:R-:W-:Y:S05]  /*0d60*/  @!P0 BRA `(.L_x_46) ;  /* 0x0000000000208947 */ /* 0x000fea0003800000 */
[----:B------:R-:W4:Y:S02]  /*0d70*/  LDS R2, [R4] ;  /* 0x0000000004027984 */ /* 0x000f240000000800 */
[----:B----4-:R-:W-:-:S13]  /*0d80*/  FSETP.GEU.AND P0, PT, R2, 0.5, PT ;  /* 0x3f0000000200780b */ /* 0x010fda0003f0e000 */
[----:B------:R-:W-:Y:S05]  /*0d90*/  @P0 BRA `(.L_x_46) ;  /* 0x0000000000140947 */ /* 0x000fea0003800000 */
[----:B------:R-:W4:Y:S02]  /*0da0*/  LDS R2, [R4+0x4] ;  /* 0x0000040004027984 */ /* 0x000f240000000800 */
[----:B----4-:R-:W-:-:S13]  /*0db0*/  FSETP.GT.AND P0, PT, R2, 0.5, PT ;  /* 0x3f0000000200780b */ /* 0x010fda0003f04000 */
[----:B--23--:R-:W2:Y:S02]  /*0dc0*/  @P0 LDS R3, [R12] ;  /* 0x000000000c030984 */ /* 0x00cea40000000800 */
[----:B--2---:R-:W-:-:S05]  /*0dd0*/  @P0 IADD3 R3, PT, PT, R3, 0x1, RZ ;  /* 0x0000000103030810 */ /* 0x004fca0007ffe0ff */
[----:B------:R4:W-:Y:S02]  /*0de0*/  @P0 STS [R12], R3 ;  /* 0x000000030c000388 */ /* 0x0009e40000000800 */
.L_x_46:
[----:B------:R-:W-:Y:S05]  /*0df0*/  BSYNC.RECONVERGENT B0 ;  /* 0x0000000000007941 */ /* 0x000fea0003800200 */
.L_x_45:
[----:B------:R-:W-:Y:S04]  /*0e00*/  BSSY.RECONVERGENT B0, `(.L_x_47) ;  /* 0x000000a000007945 */ /* 0x000fe80003800200 */
[----:B------:R-:W-:Y:S05]  /*0e10*/  @!P1 BRA `(.L_x_48) ;  /* 0x0000000000209947 */ /* 0x000fea0003800000 */
[----:B------:R-:W5:Y:S02]  /*0e20*/  LDS R2, [R4+0x4] ;  /* 0x0000040004027984 */ /* 0x000f640000000800 */
[----:B-----5:R-:W-:-:S13]  /*0e30*/  FSETP.GEU.AND P0, PT, R2, 0.5, PT ;  /* 0x3f0000000200780b */ /* 0x020fda0003f0e000 */
[----:B------:R-:W-:Y:S05]  /*0e40*/  @P0 BRA `(.L_x_48) ;  /* 0x0000000000140947 */ /* 0x000fea0003800000 */
[----:B------:R-:W5:Y:S02]  /*0e50*/  LDS R2, [R4+0x8] ;  /* 0x0000080004027984 */ /* 0x000f640000000800 */
[----:B-----5:R-:W-:-:S13]  /*0e60*/  FSETP.GT.AND P0, PT, R2, 0.5, PT ;  /* 0x3f0000000200780b */ /* 0x020fda0003f04000 */
[----:B--234-:R-:W2:Y:S02]  /*0e70*/  @P0 LDS R3, [R12] ;  /* 0x000000000c030984 */ /* 0x01cea40000000800 */
[----:B--2---:R-:W-:-:S05]  /*0e80*/  @P0 VIADD R3, R3, 0x1 ;  /* 0x0000000103030836 */ /* 0x004fca0000000000 */
[----:B------:R2:W-:Y:S02]  /*0e90*/  @P0 STS [R12], R3 ;  /* 0x000000030c000388 */ /* 0x0005e40000000800 */
.L_x_48:
[----:B------:R-:W-:Y:S05]  /*0ea0*/  BSYNC.RECONVERGENT B0 ;  /* 0x0000000000007941 */ /* 0x000fea0003800200 */
.L_x_47:
        /* <DEDUP_REMOVED lines=10> */
.L_x_50:
[----:B------:R-:W-:Y:S05]  /*0f50*/  BSYNC.RECONVERGENT B0 ;  /* 0x0000000000007941 */ /* 0x000fea0003800200 */
.L_x_49:
[----:B------:R-:W-:-:S05]  /*0f60*/  VIADD R0, R0, 0x4 ;  /* 0x0000000400007836 */ /* 0x000fca0000000000 */
[----:B------:R-:W-:-:S13]  /*0f70*/  ISETP.GE.AND P0, PT, R0, R11, PT ;  /* 0x0000000b0000720c */ /* 0x000fda0003f06270 */
[----:B------:R-:W-:Y:S05]  /*0f80*/  @!P0 BRA `(.L_x_51) ;  /* 0xfffffffc00308947 */ /* 0x000fea000383ffff */
.L_x_28:
[----:B------:R-:W-:Y:S05]  /*0f90*/  WARPSYNC.ALL ;  /* 0x0000000000007948 */ /* 0x000fea0003800000 */
[----:B------:R-:W5:Y:S01]  /*0fa0*/  LDCU UR5, c[0x0][0x360] ;  /* 0x00006c00ff0577ac */ /* 0x000f620008000800 */
[----:B------:R-:W-:Y:S01]  /*0fb0*/  BAR.SYNC.DEFER_BLOCKING 0x0 ;  /* 0x0000000000007b1d */ /* 0x000fe20000010000 */
[----:B------:R-:W-:Y:S01]  /*0fc0*/  ISETP.NE.AND P1, PT, R14, RZ, PT ;  /* 0x000000ff0e00720c */ /* 0x000fe20003f25270 */
[----:B-----5:R-:W-:-:S09]  /*0fd0*/  UISETP.GE.U32.AND UP0, UPT, UR5, 0x2, UPT ;  /* 0x000000020500788c */ /* 0x020fd2000bf06070 */
[----:B------:R-:W-:Y:S05]  /*0fe0*/  BRA.U !UP0, `(.L_x_52) ;  /* 0x0000000108307547 */ /* 0x000fea000b800000 */
[----:B------:R-:W-:-:S07]  /*0ff0*/  IMAD.U32 R0, RZ, RZ, UR5 ;  /* 0x00000005ff007e24 */ /* 0x000fce000f8e00ff */
.L_x_53:
[----:B-1----:R-:W-:-:S04]  /*1000*/  SHF.R.U32.HI R5, RZ, 0x1, R0 ;  /* 0x00000001ff057819 */ /* 0x002fc80000011600 */
[----:B------:R-:W-:-:S13]  /*1010*/  ISETP.GE.U32.AND P0, PT, R14, R5, PT ;  /* 0x000000050e00720c */ /* 0x000fda0003f06070 */
[----:B------:R-:W-:Y:S01]  /*1020*/  @!P0 LEA R2, R5, R12, 0x2 ;  /* 0x0000000c05028211 */ /* 0x000fe200078e10ff */
[----:B--234-:R-:W-:Y:S05]  /*1030*/  @!P0 LDS R3, [R12] ;  /* 0x000000000c038984 */ /* 0x01cfea0000000800 */
[----:B------:R-:W1:Y:S02]  /*1040*/  @!P0 LDS R2, [R2] ;  /* 0x0000000002028984 */ /* 0x000e640000000800 */
[----:B-1----:R-:W-:-:S05]  /*1050*/  @!P0 IMAD.IADD R3, R2, 0x1, R3 ;  /* 0x0000000102038824 */ /* 0x002fca00078e0203 */
[----:B------:R1:W-:Y:S01]  /*1060*/  @!P0 STS [R12], R3 ;  /* 0x000000030c008388 */ /* 0x0003e20000000800 */
[----:B------:R-:W-:Y:S01]  /*1070*/  BAR.SYNC.DEFER_BLOCKING 0x0 ;  /* 0x0000000000007b1d */ /* 0x000fe20000010000 */
[----:B------:R-:W-:Y:S01]  /*1080*/  ISETP.GT.U32.AND P0, PT, R0, 0x3, PT ;  /* 0x000000030000780c */ /* 0x000fe20003f04070 */
[----:B------:R-:W-:-:S12]  /*1090*/  IMAD.MOV.U32 R0, RZ, RZ, R5 ;  /* 0x000000ffff007224 */ /* 0x000fd800078e0005 */
[----:B-1----:R-:W-:Y:S05]  /*10a0*/  @P0 BRA `(.L_x_53) ;  /* 0xfffffffc00d40947 */ /* 0x002fea000383ffff */
.L_x_52:
[----:B------:R-:W-:Y:S05]  /*10b0*/  @P1 EXIT ;  /* 0x000000000000194d */ /* 0x000fea0003800000 */
[----:B--234-:R-:W2:Y:S01]  /*10c0*/  LDC.64 R2, c[0x0][0x380] ;  /* 0x0000e000ff027b82 */ /* 0x01cea20000000a00 */
[----:B------:R-:W1:Y:S01]  /*10d0*/  LDS R13, [R13] ;  /* 0x000000000d0d7984 */ /* 0x000e620000000800 */
[----:B--2---:R-:W-:-:S05]  /*10e0*/  IMAD.WIDE.U32 R2, R15, 0x4, R2 ;  /* 0x000000040f027825 */ /* 0x004fca00078e0002 */
[----:B------:R-:W1:Y:S02]  /*10f0*/  LDG.E R0, desc[UR8][R2.64] ;  /* 0x0000000802007981 */ /* 0x000e64000c1e1900 */
[----:B-1----:R-:W-:-:S05]  /*1100*/  IMAD.IADD R5, R13, 0x1, R0 ;  /* 0x000000010d057824 */ /* 0x002fca00078e0200 */
[----:B------:R-:W-:Y:S01]  /*1110*/  STG.E desc[UR8][R2.64], R5 ;  /* 0x0000000502007986 */ /* 0x000fe2000c101908 */
[----:B------:R-:W-:Y:S05]  /*1120*/  EXIT ;  /* 0x000000000000794d */ /* 0x000fea0003800000 */
.L_x_54:
        /* <DEDUP_REMOVED lines=13> */
.L_x_71:


//--------------------- .text.ideal_discriminator --------------------------
	.section	.text.ideal_discriminator,"ax",@progbits
	.align	128
        .global         ideal_discriminator
        .type           ideal_discriminator,@function
        .size           ideal_discriminator,(.L_x_72 - ideal_discriminator)
        .other          ideal_discriminator,@"STO_CUDA_ENTRY STV_DEFAULT"
ideal_discriminator:
.text.ideal_discriminator:
[----:B------:R-:W-:Y:S01]  /*0000*/  LDC R1, c[0x0][0x37c] ;  /* 0x0000df00ff017b82 */ /* 0x000fe20000000800 */
[----:B------:R-:W0:Y:S01]  /*0010*/  S2R R0, SR_CTAID.X ;  /* 0x0000000000007919 */ /* 0x000e220000002500 */
[----:B------:R-:W0:Y:S02]  /*0020*/  LDCU UR4, c[0x0][0x3b4] ;  /* 0x00007680ff0477ac */ /* 0x000e240008000800 */
[----:B0-----:R-:W-:-:S13]  /*0030*/  ISETP.GE.AND P0, PT, R0, UR4, PT ;  /* 0x0000000400007c0c */ /* 0x001fda000bf06270 */
[----:B------:R-:W-:Y:S05]  /*0040*/  @P0 EXIT ;  /* 0x000000000000094d */ /* 0x000fea0003800000 */
[----:B------:R-:W0:Y:S01]  /*0050*/  LDC.64 R6, c[0x0][0x390] ;  /* 0x0000e400ff067b82 */ /* 0x000e220000000a00 */
[----:B------:R-:W1:Y:S07]  /*0060*/  LDCU.64 UR6, c[0x0][0x358] ;  /* 0x00006b00ff0677ac */ /* 0x000e6e0008000a00 */
[----:B------:R-:W2:Y:S08]  /*0070*/  LDC.64 R2, c[0x0][0x398] ;  /* 0x0000e600ff027b82 */ /* 0x000eb00000000a00 */
[----:B------:R-:W3:Y:S01]  /*0080*/  LDC R10, c[0x0][0x360] ;  /* 0x0000d800ff0a7b82 */ /* 0x000ee20000000800 */
[----:B0-----:R-:W-:-:S07]  /*0090*/  IMAD.WIDE.U32 R6, R0, 0x4, R6 ;  /* 0x0000000400067825 */ /* 0x001fce00078e0006 */
[----:B------:R-:W0:Y:S01]  /*00a0*/  LDC R5, c[0x0][0x3b0] ;  /* 0x0000ec00ff057b82 */ /* 0x000e220000000800 */
[----:B-1----:R-:W4:Y:S01]  /*00b0*/  LDG.E R7, desc[UR6][R6.64] ;  /* 0x0000000606077981 */ /* 0x002f22000c1e1900 */
[----:B--2---:R-:W-:-:S06]  /*00c0*/  IMAD.WIDE.U32 R2, R0, 0x4, R2 ;  /* 0x0000000400027825 */ /* 0x004fcc00078e0002 */
[----:B------:R0:W4:Y:S01]  /*00d0*/  LDG.E R2, desc[UR6][R2.64] ;  /* 0x0000000602027981 */ /* 0x000122000c1e1900 */
[----:B---3--:R-:W-:-:S04]  /*00e0*/  IABS R11, R10 ;  /* 0x0000000a000b7213 */ /* 0x008fc80000000000 */
[----:B------:R-:W1:Y:S08]  /*00f0*/  I2F.RP R4, R11 ;  /* 0x0000000b00047306 */ /* 0x000e700000209400 */
[----:B-1----:R-:W1:Y:S02]  /*0100*/  MUFU.RCP R4, R4 ;  /* 0x0000000400047308 */ /* 0x002e640000001000 */
[----:B-1----:R-:W-:-:S06]  /*0110*/  VIADD R8, R4, 0xffffffe ;  /* 0x0ffffffe04087836 */ /* 0x002fcc0000000000 */
[----:B------:R1:W2:Y:S01]  /*0120*/  F2I.FTZ.U32.TRUNC.NTZ R9, R8 ;  /* 0x0000000800097305 */ /* 0x0002a2000021f000 */
[----:B0-----:R-:W-:Y:S01]  /*0130*/  IADD3 R3, PT, PT, R10, -0x1, R5 ;  /* 0xffffffff0a037810 */ /* 0x001fe20007ffe005 */
[----:B-1----:R-:W-:Y:S02]  /*0140*/  IMAD.MOV.U32 R8, RZ, RZ, RZ ;  /* 0x000000ffff087224 */ /* 0x002fe400078e00ff */
[----:B--2---:R-:W-:-:S04]  /*0150*/  IMAD.MOV R6, RZ, RZ, -R9 ;  /* 0x000000ffff067224 */ /* 0x004fc800078e0a09 */
[----:B------:R-:W-:Y:S01]  /*0160*/  IMAD R13, R6, R11, RZ ;  /* 0x0000000b060d7224 */ /* 0x000fe200078e02ff */
[----:B------:R-:W-:Y:S02]  /*0170*/  IABS R6, R10 ;  /* 0x0000000a00067213 */ /* 0x000fe40000000000 */
[----:B------:R-:W-:Y:S01]  /*0180*/  IABS R4, R3 ;  /* 0x0000000300047213 */ /* 0x000fe20000000000 */
[----:B------:R-:W-:-:S04]  /*0190*/  IMAD.HI.U32 R9, R9, R13, R8 ;  /* 0x0000000d09097227 */ /* 0x000fc800078e0008 */
[----:B------:R-:W-:Y:S02]  /*01a0*/  IMAD.MOV R6, RZ, RZ, -R6 ;  /* 0x000000ffff067224 */ /* 0x000fe400078e0a06 */
[----:B------:R-:W-:-:S04]  /*01b0*/  IMAD.HI.U32 R9, R9, R4, RZ ;  /* 0x0000000409097227 */ /* 0x000fc800078e00ff */
[----:B------:R-:W-:-:S05]  /*01c0*/  IMAD R4, R9, R6, R4 ;  /* 0x0000000609047224 */ /* 0x000fca00078e0204 */
[----:B------:R-:W-:Y:S02]  /*01d0*/  ISETP.GT.U32.AND P2, PT, R11, R4, PT ;  /* 0x000000040b00720c */ /* 0x000fe40003f44070 */
[----:B------:R-:W-:-:S11]  /*01e0*/  LOP3.LUT R3, R3, R10, RZ, 0x3c, !PT ;  /* 0x0000000a03037212 */ /* 0x000fd600078e3cff */
[----:B------:R-:W-:Y:S01]  /*01f0*/  @!P2 IMAD.IADD R4, R4, 0x1, -R11 ;  /* 0x000000010404a824 */ /* 0x000fe200078e0a0b */
[----:B------:R-:W-:-:S04]  /*0200*/  ISETP.GE.AND P1, PT, R3, RZ, PT ;  /* 0x000000ff0300720c */ /* 0x000fc80003f26270 */
[----:B------:R-:W-:Y:S02]  /*0210*/  ISETP.GE.U32.AND P0, PT, R4, R11, PT ;  /* 0x0000000b0400720c */ /* 0x000fe40003f06070 */
[----:B------:R-:W0:Y:S01]  /*0220*/  S2R R4, SR_TID.X ;  /* 0x0000000000047919 */ /* 0x000e220000002100 */
[----:B------:R-:W-:Y:S01]  /*0230*/  @!P2 VIADD R9, R9, 0x1 ;  /* 0x000000010909a836 */ /* 0x000fe20000000000 */
[----:B------:R-:W-:-:S09]  /*0240*/  ISETP.NE.AND P2, PT, R10, RZ, PT ;  /* 0x000000ff0a00720c */ /* 0x000fd20003f45270 */
[----:B------:R-:W-:-:S04]  /*0250*/  @P0 VIADD R9, R9, 0x1 ;  /* 0x0000000109090836 */ /* 0x000fc80000000000 */
[----:B------:R-:W-:Y:S01]  /*0260*/  @!P1 IMAD.MOV R9, RZ, RZ, -R9 ;  /* 0x000000ffff099224 */ /* 0x000fe200078e0a09 */
[----:B------:R-:W-:-:S05]  /*0270*/  @!P2 LOP3.LUT R9, RZ, R10, RZ, 0x33, !PT ;  /* 0x0000000aff09a212 */ /* 0x000fca00078e33ff */
[----:B------:R-:W-:-:S05]  /*0280*/  IMAD.SHL.U32 R9, R9, 0x100, RZ ;  /* 0x0000010009097824 */ /* 0x000fca00078e00ff */
[----:B------:R-:W-:-:S05]  /*0290*/  SHF.R.S32.HI R9, RZ, 0x8, R9 ;  /* 0x00000008ff097819 */ /* 0x000fca0000011409 */
[----:B0-----:R-:W-:-:S05]  /*02a0*/  IMAD R8, R9, R4, RZ ;  /* 0x0000000409087224 */ /* 0x001fca00078e02ff */
[----:B------:R-:W-:-:S04]  /*02b0*/  VIADDMNMX R6, R8, R9, R5, PT ;  /* 0x0000000908067246 */ /* 0x000fc80003800105 */
[----:B------:R-:W-:Y:S01]  /*02c0*/  ISETP.GE.AND P0, PT, R8, R6, PT ;  /* 0x000000060800720c */ /* 0x000fe20003f06270 */
[----:B------:R-:W-:Y:S01]  /*02d0*/  BSSY.RECONVERGENT B0, `(.L_x_55) ;  /* 0x0000043000007945 */ /* 0x000fe20003800200 */
[----:B----4-:R-:W-:-:S11]  /*02e0*/  FADD R7, R7, R2 ;  /* 0x0000000207077221 */ /* 0x010fd60000000000 */
[----:B------:R-:W-:Y:S05]  /*02f0*/  @P0 BRA `(.L_x_56) ;  /* 0x0000000400000947 */ /* 0x000fea0003800000 */
[----:B------:R-:W-:Y:S01]  /*0300*/  VIMNMX R9, PT, PT, R8, R5, PT ;  /* 0x0000000508097248 */ /* 0x000fe20003fe0100 */
[----:B------:R-:W0:Y:S01]  /*0310*/  LDC.64 R2, c[0x0][0x3a8] ;  /* 0x0000ea00ff027b82 */ /* 0x000e220000000a00 */
[----:B------:R-:W-:Y:S02]  /*0320*/  BSSY.RECONVERGENT B1, `(.L_x_57) ;  /* 0x0000018000017945 */ /* 0x000fe40003800200 */
[----:B------:R-:W-:Y:S01]  /*0330*/  IADD3 R10, PT, PT, R9, -R6, RZ ;  /* 0x80000006090a7210 */ /* 0x000fe20007ffe0ff */
[----:B------:R-:W-:-:S03]  /*0340*/  IMAD.IADD R8, R6, 0x1, -R9 ;  /* 0x0000000106087824 */ /* 0x000fc600078e0a09 */
[----:B------:R-:W-:Y:S02]  /*0350*/  ISETP.GT.U32.AND P0, PT, R10, -0x4, PT ;  /* 0xfffffffc0a00780c */ /* 0x000fe40003f04070 */
[----:B------:R-:W-:Y:S01]  /*0360*/  LOP3.LUT P1, R21, R8, 0x3, RZ, 0xc0, !PT ;  /* 0x0000000308157812 */ /* 0x000fe2000782c0ff */
[----:B0-----:R-:W-:-:S12]  /*0370*/  IMAD.WIDE.U32 R2, R0, 0x4, R2 ;  /* 0x0000000400027825 */ /* 0x001fd800078e0002 */
[----:B------:R-:W-:Y:S05]  /*0380*/  @!P1 BRA `(.L_x_58) ;  /* 0x0000000000449947 */ /* 0x000fea0003800000 */
[----:B------:R-:W0:Y:S01]  /*0390*/  LDC.64 R10, c[0x0][0x380] ;  /* 0x0000e000ff0a7b82 */ /* 0x000e220000000a00 */
[----:B------:R-:W-:-:S07]  /*03a0*/  IMAD.MOV.U32 R8, RZ, RZ, RZ ;  /* 0x000000ffff087224 */ /* 0x000fce00078e00ff */
[----:B------:R-:W1:Y:S02]  /*03b0*/  LDC.64 R12, c[0x0][0x388] ;  /* 0x0000e200ff0c7b82 */ /* 0x000e640000000a00 */
.L_x_59:
[----:B--2---:R-:W-:Y:S01]  /*03c0*/  IMAD R17, R0, R5, R9 ;  /* 0x0000000500117224 */ /* 0x004fe200078e0209 */
[----:B------:R-:W2:Y:S03]  /*03d0*/  LDG.E R16, desc[UR6][R2.64] ;  /* 0x0000000602107981 */ /* 0x000ea6000c1e1900 */
[----:B0-----:R-:W-:-:S06]  /*03e0*/  IMAD.WIDE R14, R17, 0x4, R10 ;  /* 0x00000004110e7825 */ /* 0x001fcc00078e020a */
[----:B------:R-:W3:Y:S01]  /*03f0*/  LDG.E R14, desc[UR6][R14.64] ;  /* 0x000000060e0e7981 */ /* 0x000ee2000c1e1900 */
[----:B------:R-:W-:Y:S02]  /*0400*/  VIADD R8, R8, 0x1 ;  /* 0x0000000108087836 */ /* 0x000fe40000000000 */
[----:B------:R-:W-:Y:S01]  /*0410*/  VIADD R9, R9, 0x1 ;  /* 0x0000000109097836 */ /* 0x000fe20000000000 */
[----:B--2---:R-:W-:Y:S01]  /*0420*/  ISETP.NE.AND P1, PT, R16, RZ, PT ;  /* 0x000000ff1000720c */ /* 0x004fe20003f25270 */
[----:B-1----:R-:W-:-:S03]  /*0430*/  IMAD.WIDE R16, R17, 0x4, R12 ;  /* 0x0000000411107825 */ /* 0x002fc600078e020c */
[----:B------:R-:W-:Y:S02]  /*0440*/  FSEL R18, RZ, 1, P1 ;  /* 0x3f800000ff127808 */ /* 0x000fe40000800000 */
[----:B---3--:R-:W-:-:S04]  /*0450*/  FSETP.GT.AND P1, PT, R14, R7, PT ;  /* 0x000000070e00720b */ /* 0x008fc80003f24000 */
[----:B------:R-:W-:Y:S02]  /*0460*/  FSEL R19, R18, RZ, P1 ;  /* 0x000000ff12137208 */ /* 0x000fe40000800000 */
[----:B------:R-:W-:-:S03]  /*0470*/  ISETP.NE.AND P1, PT, R8, R21, PT ;  /* 0x000000150800720c */ /* 0x000fc60003f25270 */
[----:B------:R2:W-:Y:S10]  /*0480*/  STG.E desc[UR6][R16.64], R19 ;  /* 0x0000001310007986 */ /* 0x0005f4000c101906 */
[----:B------:R-:W-:Y:S05]  /*0490*/  @P1 BRA `(.L_x_59) ;  /* 0xfffffffc00c81947 */ /* 0x000fea000383ffff */
.L_x_58:
[----:B------:R-:W-:Y:S05]  /*04a0*/  BSYNC.RECONVERGENT B1 ;  /* 0x0000000000017941 */ /* 0x000fea0003800200 */
.L_x_57:
[----:B------:R-:W-:Y:S05]  /*04b0*/  @P0 BRA `(.L_x_56) ;  /* 0x0000000000900947 */ /* 0x000fea0003800000 */
.L_x_60:
[----:B0-----:R-:W0:Y:S01]  /*04c0*/  LDC.64 R10, c[0x0][0x380] ;  /* 0x0000e000ff0a7b82 */ /* 0x001e220000000a00 */
[----:B------:R-:W-:Y:S01]  /*04d0*/  IMAD R15, R0, R5, R9 ;  /* 0x00000005000f7224 */ /* 0x000fe200078e0209 */
[----:B------:R-:W3:Y:S06]  /*04e0*/  LDG.E R14, desc[UR6][R2.64] ;  /* 0x00000006020e7981 */ /* 0x000eec000c1e1900 */
[----:B------:R-:W1:Y:S01]  /*04f0*/  LDC.64 R12, c[0x0][0x388] ;  /* 0x0000e200ff0c7b82 */ /* 0x000e620000000a00 */
[----:B0-----:R-:W-:-:S05]  /*0500*/  IMAD.WIDE R10, R15, 0x4, R10 ;  /* 0x000000040f0a7825 */ /* 0x001fca00078e020a */
[----:B------:R-:W4:Y:S01]  /*0510*/  LDG.E R8, desc[UR6][R10.64] ;  /* 0x000000060a087981 */ /* 0x000f22000c1e1900 */
[----:B-1----:R-:W-:Y:S01]  /*0520*/  IMAD.WIDE R12, R15, 0x4, R12 ;  /* 0x000000040f0c7825 */ /* 0x002fe200078e020c */
[----:B---3--:R-:W-:-:S04]  /*0530*/  ISETP.NE.AND P0, PT, R14, RZ, PT ;  /* 0x000000ff0e00720c */ /* 0x008fc80003f05270 */
[----:B------:R-:W-:Y:S02]  /*0540*/  FSEL R14, RZ, 1, P0 ;  /* 0x3f800000ff0e7808 */ /* 0x000fe40000000000 */
[----:B----4-:R-:W-:-:S04]  /*0550*/  FSETP.GT.AND P0, PT, R8, R7, PT ;  /* 0x000000070800720b */ /* 0x010fc80003f04000 */
[----:B------:R-:W-:-:S05]  /*0560*/  FSEL R15, R14, RZ, P0 ;  /* 0x000000ff0e0f7208 */ /* 0x000fca0000000000 */
[----:B------:R0:W-:Y:S04]  /*0570*/  STG.E desc[UR6][R12.64], R15 ;  /* 0x0000000f0c007986 */ /* 0x0001e8000c101906 */
[----:B------:R-:W3:Y:S04]  /*0580*/  LDG.E R14, desc[UR6][R2.64] ;  /* 0x00000006020e7981 */ /* 0x000ee8000c1e1900 */
[----:B------:R-:W4:Y:S01]  /*0590*/  LDG.E R8, desc[UR6][R10.64+0x4] ;  /* 0x000004060a087981 */ /* 0x000f22000c1e1900 */
[----:B---3--:R-:W-:Y:S02]  /*05a0*/  ISETP.NE.AND P1, PT, R14, RZ, PT ;  /* 0x000000ff0e00720c */ /* 0x008fe40003f25270 */
[----:B----4-:R-:W-:-:S02]  /*05b0*/  FSETP.GT.AND P0, PT, R8, R7, PT ;  /* 0x000000070800720b */ /* 0x010fc40003f04000 */
[----:B------:R-:W-:-:S04]  /*05c0*/  FSEL R8, RZ, 1, P1 ;  /* 0x3f800000ff087808 */ /* 0x000fc80000800000 */
[----:B--2---:R-:W-:-:S05]  /*05d0*/  FSEL R17, R8, RZ, P0 ;  /* 0x000000ff08117208 */ /* 0x004fca0000000000 */
[----:B------:R1:W-:Y:S04]  /*05e0*/  STG.E desc[UR6][R12.64+0x4], R17 ;  /* 0x000004110c007986 */ /* 0x0003e8000c101906 */
[----:B------:R-:W2:Y:S04]  /*05f0*/  LDG.E R14, desc[UR6][R2.64] ;  /* 0x00000006020e7981 */ /* 0x000ea8000c1e1900 */
[----:B------:R-:W3:Y:S01]  /*0600*/  LDG.E R8, desc[UR6][R10.64+0x8] ;  /* 0x000008060a087981 */ /* 0x000ee2000c1e1900 */
[----:B--2---:R-:W-:Y:S02]  /*0610*/  ISETP.NE.AND P1, PT, R14, RZ, PT ;  /* 0x000000ff0e00720c */ /* 0x004fe40003f25270 */
[----:B---3--:R-:W-:-:S02]  /*0620*/  FSETP.GT.AND P0, PT, R8, R7, PT ;  /* 0x000000070800720b */ /* 0x008fc40003f04000 */
[----:B------:R-:W-:-:S04]  /*0630*/  FSEL R8, RZ, 1, P1 ;  /* 0x3f800000ff087808 */ /* 0x000fc80000800000 */
[----:B0-----:R-:W-:-:S05]  /*0640*/  FSEL R15, R8, RZ, P0 ;  /* 0x000000ff080f7208 */ /* 0x001fca0000000000 */
[----:B------:R0:W-:Y:S04]  /*0650*/  STG.E desc[UR6][R12.64+0x8], R15 ;  /* 0x0000080f0c007986 */ /* 0x0001e8000c101906 */
[----:B------:R-:W2:Y:S04]  /*0660*/  LDG.E R14, desc[UR6][R2.64] ;  /* 0x00000006020e7981 */ /* 0x000ea8000c1e1900 */
[----:B------:R-:W3:Y:S01]  /*0670*/  LDG.E R8, desc[UR6][R10.64+0xc] ;  /* 0x00000c060a087981 */ /* 0x000ee2000c1e1900 */
[----:B------:R-:W-:Y:S01]  /*0680*/  VIADD R9, R9, 0x4 ;  /* 0x0000000409097836 */ /* 0x000fe20000000000 */
[----:B--2---:R-:W-:-:S02]  /*0690*/  ISETP.NE.AND P1, PT, R14, RZ, PT ;  /* 0x000000ff0e00720c */ /* 0x004fc40003f25270 */
[----:B---3--:R-:W-:Y:S02]  /*06a0*/  FSETP.GT.AND P0, PT, R8, R7, PT ;  /* 0x000000070800720b */ /* 0x008fe40003f04000 */
[----:B------:R-:W-:-:S04]  /*06b0*/  FSEL R8, RZ, 1, P1 ;  /* 0x3f800000ff087808 */ /* 0x000fc80000800000 */
[----:B-1----:R-:W-:Y:S02]  /*06c0*/  FSEL R17, R8, RZ, P0 ;  /* 0x000000ff08117208 */ /* 0x002fe40000000000 */
[----:B------:R-:W-:-:S03]  /*06d0*/  ISETP.NE.AND P0, PT, R9, R6, PT ;  /* 0x000000060900720c */ /* 0x000fc60003f05270 */
[----:B------:R0:W-:Y:S10]  /*06e0*/  STG.E desc[UR6][R12.64+0xc], R17 ;  /* 0x00000c110c007986 */ /* 0x0001f4000c101906 */
[----:B------:R-:W-:Y:S05]  /*06f0*/  @P0 BRA `(.L_x_60) ;  /* 0xfffffffc00700947 */ /* 0x000fea000383ffff */
.L_x_56:
[----:B------:R-:W-:Y:S05]  /*0700*/  BSYNC.RECONVERGENT B0 ;  /* 0x0000000000007941 */ /* 0x000fea0003800200 */
.L_x_55:
[----:B------:R-:W1:Y:S08]  /*0710*/  LDC R2, c[0x0][0x3a0] ;  /* 0x0000e800ff027b82 */ /* 0x000e700000000800 */
[----:B------:R-:W-:Y:S01]  /*0720*/  BAR.SYNC.DEFER_BLOCKING 0x0 ;  /* 0x0000000000007b1d */ /* 0x000fe20000010000 */
[----:B------:R-:W-:-:S04]  /*0730*/  ISETP.GE.AND P0, PT, R5, 0x1, PT ;  /* 0x000000010500780c */ /* 0x000fc80003f06270 */
[----:B-1----:R-:W-:-:S04]  /*0740*/  ISETP.LT.OR P0, PT, R2, 0x2, !P0 ;  /* 0x000000020200780c */ /* 0x002fc80004701670 */
[----:B------:R-:W-:-:S13]  /*0750*/  ISETP.NE.OR P0, PT, R4, RZ, P0 ;  /* 0x000000ff0400720c */ /* 0x000fda0000705670 */
[----:B------:R-:W-:Y:S05]  /*0760*/  @P0 EXIT ;  /* 0x000000000000094d */ /* 0x000fea0003800000 */
[----:B------:R-:W1:Y:S01]  /*0770*/  LDCU.64 UR4, c[0x0][0x388] ;  /* 0x00007100ff0477ac */ /* 0x000e620008000a00 */
[----:B------:R-:W-:Y:S01]  /*0780*/  IMAD.MOV.U32 R2, RZ, RZ, RZ ;  /* 0x000000ffff027224 */ /* 0x000fe200078e00ff */
[----:B-1----:R-:W-:-:S04]  /*0790*/  UIADD3 UR4, UP0, UPT, UR4, 0x10, URZ ;  /* 0x0000001004047890 */ /* 0x002fc8000ff1e0ff */
[----:B------:R-:W-:-:S12]  /*07a0*/  UIADD3.X UR5, UPT, UPT, URZ, UR5, URZ, UP0, !UPT ;  /* 0x00000005ff057290 */ /* 0x000fd800087fe4ff */
.L_x_68:
[----:B-1----:R-:W1:Y:S08]  /*07b0*/  LDC R11, c[0x0][0x3b0] ;  /* 0x0000ec00ff0b7b82 */ /* 0x002e700000000800 */
[----:B---34-:R-:W3:Y:S01]  /*07c0*/  LDC.64 R4, c[0x0][0x388] ;  /* 0x0000e200ff047b82 */ /* 0x018ee20000000a00 */
[----:B-1----:R-:W-:-:S04]  /*07d0*/  IMAD R7, R0, R11, R2 ;  /* 0x0000000b00077224 */ /* 0x002fc800078e0202 */
[----:B---3--:R-:W-:-:S05]  /*07e0*/  IMAD.WIDE R4, R7, 0x4, R4 ;  /* 0x0000000407047825 */ /* 0x008fca00078e0204 */
[----:B------:R-:W3:Y:S02]  /*07f0*/  LDG.E R3, desc[UR6][R4.64] ;  /* 0x0000000604037981 */ /* 0x000ee4000c1e1900 */
[----:B---3--:R-:W-:Y:S01]  /*0800*/  FSETP.GEU.AND P0, PT, R3, 0.5, PT ;  /* 0x3f0000000300780b */ /* 0x008fe20003f0e000 */
[----:B------:R-:W-:-:S12]  /*0810*/  IMAD.MOV.U32 R3, RZ, RZ, R2 ;  /* 0x000000ffff037224 */ /* 0x000fd800078e0002 */
[----:B------:R-:W-:Y:S01]  /*0820*/  @!P0 VIADD R2, R3, 0x1 ;  /* 0x0000000103028836 */ /* 0x000fe20000000000 */
[----:B0-----:R-:W-:Y:S06]  /*0830*/  @!P0 BRA `(.L_x_61) ;  /* 0x0000000400408947 */ /* 0x001fec0003800000 */
[----:B0-----:R-:W-:Y:S01]  /*0840*/  IADD3 R12, PT, PT, R3, 0x1, RZ ;  /* 0x00000001030c7810 */ /* 0x001fe20007ffe0ff */
[----:B------:R-:W-:Y:S02]  /*0850*/  IMAD.MOV.U32 R9, RZ, RZ, R7 ;  /* 0x000000ffff097224 */ /* 0x000fe400078e0007 */
[----:B------:R-:W-:Y:S01]  /*0860*/  IMAD.MOV.U32 R8, RZ, RZ, 0x1 ;  /* 0x00000001ff087424 */ /* 0x000fe200078e00ff */
[----:B------:R-:W-:Y:S01]  /*0870*/  ISETP.GE.AND P0, PT, R12, R11, PT ;  /* 0x0000000b0c00720c */ /* 0x000fe20003f06270 */
[----:B------:R-:W-:-:S12]  /*0880*/  IMAD.MOV.U32 R2, RZ, RZ, R12 ;  /* 0x000000ffff027224 */ /* 0x000fd800078e000c */
[----:B------:R-:W-:Y:S05]  /*0890*/  @P0 BRA `(.L_x_62) ;  /* 0x00000000003c0947 */ /* 0x000fea0003800000 */
[----:B------:R-:W0:Y:S01]  /*08a0*/  LDC R10, c[0x0][0x3b0] ;  /* 0x0000ec00ff0a7b82 */ /* 0x000e220000000800 */
[----:B------:R-:W-:Y:S02]  /*08b0*/  IMAD.IADD R11, R11, 0x1, -R3 ;  /* 0x000000010b0b7824 */ /* 0x000fe400078e0a03 */
[----:B------:R-:W-:Y:S02]  /*08c0*/  IMAD.MOV.U32 R8, RZ, RZ, 0x1 ;  /* 0x00000001ff087424 */ /* 0x000fe400078e00ff */
[----:B------:R-:W-:-:S07]  /*08d0*/  IMAD.MOV.U32 R2, RZ, RZ, R12 ;  /* 0x000000ffff027224 */ /* 0x000fce00078e000c */
.L_x_63:
[----:B------:R-:W-:-:S06]  /*08e0*/  IMAD.WIDE R6, R8, 0x4, R4 ;  /* 0x0000000408067825 */ /* 0x000fcc00078e0204 */
[----:B------:R-:W3:Y:S02]  /*08f0*/  LDG.E R6, desc[UR6][R6.64] ;  /* 0x0000000606067981 */ /* 0x000ee4000c1e1900 */
[----:B---3--:R-:W-:-:S13]  /*0900*/  FSETP.GT.AND P0, PT, R6, RZ, PT ;  /* 0x000000ff0600720b */ /* 0x008fda0003f04000 */
[----:B------:R-:W-:Y:S05]  /*0910*/  @!P0 BRA `(.L_x_62) ;  /* 0x00000000001c8947 */ /* 0x000fea0003800000 */
[----:B------:R-:W-:Y:S01]  /*0920*/  VIADD R6, R8, 0x1 ;  /* 0x0000000108067836 */ /* 0x000fe20000000000 */
[----:B------:R-:W-:-:S03]  /*0930*/  IADD3 R2, PT, PT, R12, R8, RZ ;  /* 0x000000080c027210 */ /* 0x000fc60007ffe0ff */
[----:B------:R-:W-:Y:S01]  /*0940*/  IMAD.MOV.U32 R8, RZ, RZ, R6 ;  /* 0x000000ffff087224 */ /* 0x000fe200078e0006 */
[----:B------:R-:W-:-:S13]  /*0950*/  ISETP.NE.AND P0, PT, R6, R11, PT ;  /* 0x0000000b0600720c */ /* 0x000fda0003f05270 */
[----:B------:R-:W-:Y:S05]  /*0960*/  @P0 BRA `(.L_x_63) ;  /* 0xfffffffc00dc0947 */ /* 0x000fea000383ffff */
[----:B------:R-:W-:Y:S02]  /*0970*/  IMAD.MOV.U32 R8, RZ, RZ, R11 ;  /* 0x000000ffff087224 */ /* 0x000fe400078e000b */
[----:B0-----:R-:W-:-:S07]  /*0980*/  IMAD.MOV.U32 R2, RZ, RZ, R10 ;  /* 0x000000ffff027224 */ /* 0x001fce00078e000a */
.L_x_62:
[----:B------:R-:W1:Y:S01]  /*0990*/  LDC R5, c[0x0][0x3a0] ;  /* 0x0000e800ff057b82 */ /* 0x000e620000000800 */
[----:B------:R-:W-:-:S04]  /*09a0*/  ISETP.GE.AND P0, PT, R3, R2, PT ;  /* 0x000000020300720c */ /* 0x000fc80003f06270 */
[----:B-1----:R-:W-:-:S13]  /*09b0*/  ISETP.GE.OR P0, PT, R8, R5, P0 ;  /* 0x000000050800720c */ /* 0x002fda0000706670 */
[----:B------:R-:W-:Y:S05]  /*09c0*/  @P0 BRA `(.L_x_61) ;  /* 0x0000000000dc0947 */ /* 0x000fea0003800000 */
[----:B------:R-:W-:Y:S02]  /*09d0*/  IMAD.IADD R4, R3, 0x1, -R2 ;  /* 0x0000000103047824 */ /* 0x000fe400078e0a02 */
[----:B------:R-:W-:-:S03]  /*09e0*/  IMAD.IADD R8, R2, 0x1, -R3 ;  /* 0x0000000102087824 */ /* 0x000fc600078e0a03 */
[----:B------:R-:W-:Y:S02]  /*09f0*/  ISETP.GT.U32.AND P0, PT, R4, -0x8, PT ;  /* 0xfffffff80400780c */ /* 0x000fe40003f04070 */
[----:B------:R-:W-:-:S04]  /*0a00*/  LOP3.LUT R7, R8, 0x7, RZ, 0xc0, !PT ;  /* 0x0000000708077812 */ /* 0x000fc800078ec0ff */
[----:B------:R-:W-:-:S07]  /*0a10*/  ISETP.NE.AND P1, PT, R7, RZ, PT ;  /* 0x000000ff0700720c */ /* 0x000fce0003f25270 */
[----:B------:R-:W-:Y:S06]  /*0a20*/  @P0 BRA `(.L_x_64) ;  /* 0x0000000000480947 */ /* 0x000fec0003800000 */
[----:B------:R-:W-:-:S05]  /*0a30*/  LOP3.LUT R4, R8, 0xfffffff8, RZ, 0xc0, !PT ;  /* 0xfffffff808047812 */ /* 0x000fca00078ec0ff */
[----:B------:R-:W-:-:S07]  /*0a40*/  IMAD.MOV R6, RZ, RZ, -R4 ;  /* 0x000000ffff067224 */ /* 0x000fce00078e0a04 */
.L_x_65:
[----:B-1----:R-:W-:Y:S01]  /*0a50*/  MOV R5, UR5 ;  /* 0x0000000500057c02 */ /* 0x002fe20008000f00 */
[----:B------:R-:W-:Y:S02]  /*0a60*/  IMAD.U32 R4, RZ, RZ, UR4 ;  /* 0x00000004ff047e24 */ /* 0x000fe4000f8e00ff */
[----:B------:R-:W-:Y:S02]  /*0a70*/  VIADD R6, R6, 0x8 ;  /* 0x0000000806067836 */ /* 0x000fe40000000000 */
[----:B------:R-:W-:-:S03]  /*0a80*/  IMAD.WIDE R4, R9, 0x4, R4 ;  /* 0x0000000409047825 */ /* 0x000fc600078e0204 */
[----:B------:R-:W-:Y:S01]  /*0a90*/  ISETP.NE.AND P0, PT, R6, RZ, PT ;  /* 0x000000ff0600720c */ /* 0x000fe20003f05270 */
[----:B------:R-:W-:Y:S01]  /*0aa0*/  VIADD R3, R3, 0x8 ;  /* 0x0000000803037836 */ /* 0x000fe20000000000 */
[----:B------:R1:W-:Y:S01]  /*0ab0*/  STG.E desc[UR6][R4.64+-0x10], RZ ;  /* 0xfffff0ff04007986 */ /* 0x0003e2000c101906 */
[----:B------:R-:W-:-:S03]  /*0ac0*/  VIADD R9, R9, 0x8 ;  /* 0x0000000809097836 */ /* 0x000fc60000000000 */
[----:B------:R1:W-:Y:S04]  /*0ad0*/  STG.E desc[UR6][R4.64+-0xc], RZ ;  /* 0xfffff4ff04007986 */ /* 0x0003e8000c101906 */
[----:B------:R1:W-:Y:S04]  /*0ae0*/  STG.E desc[UR6][R4.64+-0x8], RZ ;  /* 0xfffff8ff04007986 */ /* 0x0003e8000c101906 */
[----:B------:R1:W-:Y:S04]  /*0af0*/  STG.E desc[UR6][R4.64+-0x4], RZ ;  /* 0xfffffcff04007986 */ /* 0x0003e8000c101906 */
[----:B------:R1:W-:Y:S04]  /*0b00*/  STG.E desc[UR6][R4.64], RZ ;  /* 0x000000ff04007986 */ /* 0x0003e8000c101906 */
[----:B------:R1:W-:Y:S04]  /*0b10*/  STG.E desc[UR6][R4.64+0x4], RZ ;  /* 0x000004ff04007986 */ /* 0x0003e8000c101906 */
[----:B------:R1:W-:Y:S04]  /*0b20*/  STG.E desc[UR6][R4.64+0x8], RZ ;  /* 0x000008ff04007986 */ /* 0x0003e8000c101906 */
[----:B------:R1:W-:Y:S01]  /*0b30*/  STG.E desc[UR6][R4.64+0xc], RZ ;  /* 0x00000cff04007986 */ /* 0x0003e2000c101906 */
[----:B------:R-:W-:Y:S05]  /*0b40*/  @P0 BRA `(.L_x_65) ;  /* 0xfffffffc00c00947 */ /* 0x000fea000383ffff */
.L_x_64:
[----:B------:R-:W-:Y:S05]  /*0b50*/  @!P1 BRA `(.L_x_61) ;  /* 0x0000000000789947 */ /* 0x000fea0003800000 */
[----:B------:R-:W-:Y:S02]  /*0b60*/  ISETP.GE.U32.AND P0, PT, R7, 0x4, PT ;  /* 0x000000040700780c */ /* 0x000fe40003f06070 */
[----:B------:R-:W-:-:S04]  /*0b70*/  LOP3.LUT R9, R8, 0x3, RZ, 0xc0, !PT ;  /* 0x0000000308097812 */ /* 0x000fc800078ec0ff */
[----:B------:R-:W-:-:S07]  /*0b80*/  ISETP.NE.AND P1, PT, R9, RZ, PT ;  /* 0x000000ff0900720c */ /* 0x000fce0003f25270 */
[----:B------:R-:W-:Y:S06]  /*0b90*/  @!P0 BRA `(.L_x_66) ;  /* 0x0000000000248947 */ /* 0x000fec0003800000 */
[----:B-1----:R-:W1:Y:S01]  /*0ba0*/  LDC.64 R4, c[0x0][0x388] ;  /* 0x0000e200ff047b82 */ /* 0x002e620000000a00 */
[----:B------:R-:W3:Y:S02]  /*0bb0*/  LDCU UR8, c[0x0][0x3b0] ;  /* 0x00007600ff0877ac */ /* 0x000ee40008000800 */
[----:B---3--:R-:W-:Y:S02]  /*0bc0*/  IMAD R7, R0, UR8, R3 ;  /* 0x0000000800077c24 */ /* 0x008fe4000f8e0203 */
[----:B------:R-:W-:Y:S02]  /*0bd0*/  VIADD R3, R3, 0x4 ;  /* 0x0000000403037836 */ /* 0x000fe40000000000 */
[----:B-1----:R-:W-:-:S05]  /*0be0*/  IMAD.WIDE R4, R7, 0x4, R4 ;  /* 0x0000000407047825 */ /* 0x002fca00078e0204 */
[----:B------:R3:W-:Y:S04]  /*0bf0*/  STG.E desc[UR6][R4.64], RZ ;  /* 0x000000ff04007986 */ /* 0x0007e8000c101906 */
[----:B------:R3:W-:Y:S04]  /*0c00*/  STG.E desc[UR6][R4.64+0x4], RZ ;  /* 0x000004ff04007986 */ /* 0x0007e8000c101906 */
[----:B------:R3:W-:Y:S04]  /*0c10*/  STG.E desc[UR6][R4.64+0x8], RZ ;  /* 0x000008ff04007986 */ /* 0x0007e8000c101906 */
[----:B------:R3:W-:Y:S02]  /*0c20*/  STG.E desc[UR6][R4.64+0xc], RZ ;  /* 0x00000cff04007986 */ /* 0x0007e4000c101906 */
.L_x_66:
[----:B------:R-:W-:Y:S05]  /*0c30*/  @!P1 BRA `(.L_x_61) ;  /* 0x0000000000409947 */ /* 0x000fea0003800000 */
[----:B-1-3--:R-:W-:Y:S02]  /*0c40*/  LOP3.LUT R4, R8, 0x1, RZ, 0xc0, !PT ;  /* 0x0000000108047812 */ /* 0x00afe400078ec0ff */
[----:B------:R-:W-:Y:S02]  /*0c50*/  ISETP.NE.AND P0, PT, R9, 0x1, PT ;  /* 0x000000010900780c */ /* 0x000fe40003f05270 */
[----:B------:R-:W-:-:S13]  /*0c60*/  ISETP.NE.U32.AND P1, PT, R4, 0x1, PT ;  /* 0x000000010400780c */ /* 0x000fda0003f25070 */
[----:B------:R-:W1:Y:S08]  /*0c70*/  @!P1 LDC R8, c[0x0][0x3b0] ;  /* 0x0000ec00ff089b82 */ /* 0x000e700000000800 */
[----:B------:R-:W3:Y:S01]  /*0c80*/  @!P1 LDC.64 R6, c[0x0][0x388] ;  /* 0x0000e200ff069b82 */ /* 0x000ee20000000a00 */
[----:B------:R-:W-:Y:S05]  /*0c90*/  @!P0 BRA `(.L_x_67) ;  /* 0x00000000001c8947 */ /* 0x000fea0003800000 */
[----:B------:R-:W4:Y:S01]  /*0ca0*/  LDC.64 R4, c[0x0][0x388] ;  /* 0x0000e200ff047b82 */ /* 0x000f220000000a00 */
[----:B------:R-:W5:Y:S02]  /*0cb0*/  LDCU UR8, c[0x0][0x3b0] ;  /* 0x00007600ff0877ac */ /* 0x000f640008000800 */
[----:B-----5:R-:W-:Y:S02]  /*0cc0*/  IMAD R9, R0, UR8, R3 ;  /* 0x0000000800097c24 */ /* 0x020fe4000f8e0203 */
[----:B------:R-:W-:Y:S02]  /*0cd0*/  VIADD R3, R3, 0x2 ;  /* 0x0000000203037836 */ /* 0x000fe40000000000 */
[----:B----4-:R-:W-:-:S05]  /*0ce0*/  IMAD.WIDE R4, R9, 0x4, R4 ;  /* 0x0000000409047825 */ /* 0x010fca00078e0204 */
[----:B------:R4:W-:Y:S04]  /*0cf0*/  STG.E desc[UR6][R4.64], RZ ;  /* 0x000000ff04007986 */ /* 0x0009e8000c101906 */
[----:B------:R4:W-:Y:S02]  /*0d00*/  STG.E desc[UR6][R4.64+0x4], RZ ;  /* 0x000004ff04007986 */ /* 0x0009e4000c101906 */
.L_x_67:
[----:B-1--4-:R-:W-:-:S04]  /*0d10*/  @!P1 IMAD R5, R0, R8, R3 ;  /* 0x0000000800059224 */ /* 0x012fc800078e0203 */
[----:B---3--:R-:W-:-:S05]  /*0d20*/  @!P1 IMAD.WIDE R4, R5, 0x4, R6 ;  /* 0x0000000405049825 */ /* 0x008fca00078e0206 */
[----:B------:R4:W-:Y:S02]  /*0d30*/  @!P1 STG.E desc[UR6][R4.64], RZ ;  /* 0x000000ff04009986 */ /* 0x0009e4000c101906 */
.L_x_61:
[----:B------:R-:W5:Y:S02]  /*0d40*/  LDCU UR8, c[0x0][0x3b0] ;  /* 0x00007600ff0877ac */ /* 0x000f640008000800 */
[----:B-----5:R-:W-:-:S13]  /*0d50*/  ISETP.GE.AND P0, PT, R2, UR8, PT ;  /* 0x0000000802007c0c */ /* 0x020fda000bf06270 */
[----:B------:R-:W-:Y:S05]  /*0d60*/  @!P0 BRA `(.L_x_68) ;  /* 0xfffffff800908947 */ /* 0x000fea000383ffff */
[----:B------:R-:W-:Y:S05]  /*0d70*/  EXIT ;  /* 0x000000000000794d */ /* 0x000fea0003800000 */
.L_x_69:
        /* <DEDUP_REMOVED lines=16> */
.L_x_72:


//--------------------- .nv.shared.last_trigger_time_counter_from_camera_trigger --------------------------
	.section	.nv.shared.last_trigger_time_counter_from_camera_trigger,"aw",@nobits
	.sectionflags	@""
	.align	16
	.zero		1024


//--------------------- .nv.shared.reserved.0     --------------------------
	.section	.nv.shared.reserved.0,"aw",@nobits
	.weak		__nv_reservedSMEM_offset_0_alias
	.size		__nv_reservedSMEM_offset_0_alias, 0, 64
	.other		__nv_reservedSMEM_offset_0_alias,@"STO_CUDA_RESERVED_SHARED STV_DEFAULT"
__nv_reservedSMEM_offset_0_alias:
	.zero		0
	.zero		64


//--------------------- .nv.shared.count_pixel_triggers --------------------------
	.section	.nv.shared.count_pixel_triggers,"aw",@nobits
	.sectionflags	@""
	.align	16
	.zero		1024


//--------------------- .nv.shared.ideal_discriminator --------------------------
	.section	.nv.shared.ideal_discriminator,"aw",@nobits
	.sectionflags	@""
	.align	16
	.zero		1024


//--------------------- .nv.constant0.last_trigger_time_counter_from_camera_trigger --------------------------
	.section	.nv.constant0.last_trigger_time_counter_from_camera_trigger,"a",@progbits
	.sectionflags	@""
	.align	4
.nv.constant0.last_trigger_time_counter_from_camera_trigger:
	.zero		932


//--------------------- .nv.constant0.count_pixel_triggers --------------------------
	.section	.nv.constant0.count_pixel_triggers,"a",@progbits
	.sectionflags	@""
	.align	4
.nv.constant0.count_pixel_triggers:
	.zero		920


//--------------------- .nv.constant0.ideal_discriminator --------------------------
	.section	.nv.constant0.ideal_discriminator,"a",@progbits
	.sectionflags	@""
	.align	4
.nv.constant0.ideal_discriminator:
	.zero		952


//--------------------- SYMBOLS --------------------------

	.type		.nv.reservedSmem.offset0,@object
	.size		.nv.reservedSmem.offset0,0x4
	.type		.nv.reservedSmem.cap,@object
	.size		.nv.reservedSmem.cap,0x4
